def gluon_wgmma(
    a_ptr,
    b_ptr,
    c_ptr,
    M,
    N,
    K,
    stride_am,
    stride_bk,
    stride_cm,
    BLOCK_M: gl.constexpr,
    BLOCK_N: gl.constexpr,
    BLOCK_K: gl.constexpr,
    DTYPE: gl.constexpr,
    A_LAYOUT: gl.constexpr,
    B_LAYOUT: gl.constexpr,
    C_LAYOUT: gl.constexpr,
    B_SHAPE: gl.constexpr,
    TRANS_B: gl.constexpr,
    NUM_BUFFERS: gl.constexpr,
    NUM_WARPS: gl.constexpr,
):
    a_desc = tma.make_tensor_descriptor(
        a_ptr, [M, K], [stride_am, 1], [BLOCK_M, BLOCK_K], A_LAYOUT
    )
    b_desc = tma.make_tensor_descriptor(
        b_ptr,
        [N, K] if TRANS_B else [K, N],
        [stride_bk, 1],
        B_SHAPE,
        B_LAYOUT,
    )
    c_desc = tma.make_tensor_descriptor(
        c_ptr, [M, N], [stride_cm, 1], [BLOCK_M, BLOCK_N], C_LAYOUT
    )

    a_bufs = gl.allocate_shared_memory(
        DTYPE, [NUM_BUFFERS, BLOCK_M, BLOCK_K], A_LAYOUT
    )
    b_bufs = gl.allocate_shared_memory(DTYPE, [NUM_BUFFERS] + B_SHAPE, B_LAYOUT)

    pid_m = gl.program_id(0)
    pid_n = gl.program_id(1)
    off_m = pid_m * BLOCK_M
    off_n = pid_n * BLOCK_N

    mma_layout: gl.constexpr = pick_wgmma_layout(DTYPE, BLOCK_M, BLOCK_N, NUM_WARPS)
    acc = warpgroup_mma_init(
        gl.zeros((BLOCK_M, BLOCK_N), dtype=gl.float32, layout=mma_layout)
    )

    bars = gl.allocate_shared_memory(
        gl.int64, [NUM_BUFFERS, 1], mbarrier.MBarrierLayout()
    )
    for i in gl.static_range(NUM_BUFFERS):
        mbarrier.init(bars.index(i), count=1)
    idx = 0
    phase = 0

    for k in range(0, K, BLOCK_K):
        a = a_bufs.index(idx)
        b = b_bufs.index(idx)
        bar = bars.index(idx)
        mbarrier.expect(bar, a_desc.block_type.nbytes + b_desc.block_type.nbytes)
        tma.async_copy_global_to_shared(a_desc, [off_m, k], bar, a)
        tma.async_copy_global_to_shared(
            b_desc, [off_n, k] if TRANS_B else [k, off_n], bar, b
        )
        mbarrier.wait(bar, phase=phase)

        if TRANS_B:
            b = b.permute((1, 0))
        acc = warpgroup_mma_wait(num_outstanding=0, deps=(acc,))
        acc = warpgroup_mma(a, b, acc, is_async=True)

        idx += 1
        if idx == NUM_BUFFERS:
            idx = 0
            phase ^= 1

    acc = warpgroup_mma_wait(num_outstanding=0, deps=(acc,))
    for i in gl.static_range(NUM_BUFFERS):
        mbarrier.invalidate(bars.index(i))

    c_smem = gl.allocate_shared_memory(DTYPE, [BLOCK_M, BLOCK_N], C_LAYOUT)
    c_smem.store(acc.to(DTYPE))
    fence_async_shared()
    tma.async_copy_shared_to_global(c_desc, [off_m, off_n], c_smem)
    tma.store_wait(pendings=0)

# config = {"BLOCK_K": 128, "BLOCK_M": 64, "BLOCK_N": 128, "arch": "sm_90", "dtype": "fp8e4m3", "num_buffers": 1, "num_warps": 4, "trans_b": 1}
# arch = sm_90


// ===== COMPILED SASS (sm_90a) =====

	.target	sm_90a

	.elftype	@"ET_EXEC"


//--------------------- .note.nv.tkinfo           --------------------------
	.section	.note.nv.tkinfo,"",@"SHT_NOTE"
	.sectionflags	@"SHF_NOTE_NV_TKINFO"
	.tkinfo
        /*0018*/ 	.word	0x00000002
        /*0030*/ 	.string	""
        /*0030*/ 	.string	"ptxas"
        /*0030*/ 	.string	"Cuda compilation tools, release 13.0, V13.0.88"
        /*0030*/ 	.string	"Build cuda_13.0.r13.0/compiler.36424714_0"
        /*0030*/ 	.string	"-v  -suppress-debug-info  -lineinfo  -arch sm_90a "



//--------------------- .note.nv.cuinfo           --------------------------
	.section	.note.nv.cuinfo,"",@"SHT_NOTE"
	.sectionflags	@"SHF_NOTE_NV_CUINFO"
        /*0018*/ 	.short	0x0002
        /*001a*/ 	.short	0x005a
        /*001c*/ 	.short	0x0082
	.zero		2


//--------------------- .nv.info                  --------------------------
	.section	.nv.info,"",@"SHT_CUDA_INFO"
	.align	4


	//----- nvinfo : EIATTR_REGCOUNT
	.align		4
        /*0000*/ 	.byte	0x04, 0x2f
        /*0002*/ 	.short	(.L_1 - .L_0)
	.align		4
.L_0:
        /*0004*/ 	.word	index@(gluon_wgmma)
        /*0008*/ 	.word	0x0000005a


	//----- nvinfo : EIATTR_FRAME_SIZE
	.align		4
.L_1:
        /*000c*/ 	.byte	0x04, 0x11
        /*000e*/ 	.short	(.L_3 - .L_2)
	.align		4
.L_2:
        /*0010*/ 	.word	index@(gluon_wgmma)
        /*0014*/ 	.word	0x00000000


	//----- nvinfo : EIATTR_MIN_STACK_SIZE
	.align		4
.L_3:
        /*0018*/ 	.byte	0x04, 0x12
        /*001a*/ 	.short	(.L_5 - .L_4)
	.align		4
.L_4:
        /*001c*/ 	.word	index@(gluon_wgmma)
        /*0020*/ 	.word	0x00000000
.L_5:


//--------------------- .nv.compat                --------------------------
	.section	.nv.compat,"",@"SHT_CUDA_COMPAT_INFO"
	.align	4
        /*0000*/ 	.byte	0x02, 0x09, 0x01, 0x00, 0x02, 0x02, 0x04, 0x00, 0x02, 0x05, 0x05, 0x00, 0x03, 0x07, 0x01, 0x01
        /*0010*/ 	.byte	0x02, 0x03, 0x03, 0x00, 0x02, 0x06, 0x01, 0x00, 0x04, 0x0b, 0x08, 0x00, 0x00, 0x00, 0x00, 0x00
        /*0020*/ 	.byte	0x00, 0x00, 0x00, 0x00


//--------------------- .nv.info.gluon_wgmma      --------------------------
	.section	.nv.info.gluon_wgmma,"",@"SHT_CUDA_INFO"
	.sectionflags	@""
	.align	4


	//----- nvinfo : EIATTR_CUDA_API_VERSION
	.align		4
        /*0000*/ 	.byte	0x04, 0x37
        /*0002*/ 	.short	(.L_7 - .L_6)
.L_6:
        /*0004*/ 	.word	0x00000082


	//----- nvinfo : EIATTR_KPARAM_INFO
	.align		4
.L_7:
        /*0008*/ 	.byte	0x04, 0x17
        /*000a*/ 	.short	(.L_9 - .L_8)
.L_8:
        /*000c*/ 	.word	0x00000000
        /*0010*/ 	.short	0x000a
        /*0012*/ 	.short	0x0048
        /*0014*/ 	.byte	0x00, 0xf4, 0x21, 0x00


	//----- nvinfo : EIATTR_KPARAM_INFO
	.align		4
.L_9:
        /*0018*/ 	.byte	0x04, 0x17
        /*001a*/ 	.short	(.L_11 - .L_10)
.L_10:
        /*001c*/ 	.word	0x00000000
        /*0020*/ 	.short	0x0009
        /*0022*/ 	.short	0x0040
        /*0024*/ 	.byte	0x00, 0xf4, 0x21, 0x00


	//----- nvinfo : EIATTR_KPARAM_INFO
	.align		4
.L_11:
        /*0028*/ 	.byte	0x04, 0x17
        /*002a*/ 	.short	(.L_13 - .L_12)
.L_12:
        /*002c*/ 	.word	0x00000000
        /*0030*/ 	.short	0x0008
        /*0032*/ 	.short	0x0038
        /*0034*/ 	.byte	0x00, 0xf0, 0x21, 0x00


	//----- nvinfo : EIATTR_KPARAM_INFO
	.align		4
.L_13:
        /*0038*/ 	.byte	0x04, 0x17
        /*003a*/ 	.short	(.L_15 - .L_14)
.L_14:
        /*003c*/ 	.word	0x00000000
        /*0040*/ 	.short	0x0007
        /*0042*/ 	.short	0x0030
        /*0044*/ 	.byte	0x00, 0xf0, 0x21, 0x00


	//----- nvinfo : EIATTR_KPARAM_INFO
	.align		4
.L_15:
        /*0048*/ 	.byte	0x04, 0x17
        /*004a*/ 	.short	(.L_17 - .L_16)
.L_16:
        /*004c*/ 	.word	0x00000000
        /*0050*/ 	.short	0x0006
        /*0052*/ 	.short	0x0028
        /*0054*/ 	.byte	0x00, 0xf0, 0x21, 0x00


	//----- nvinfo : EIATTR_KPARAM_INFO
	.align		4
.L_17:
        /*0058*/ 	.byte	0x04, 0x17
        /*005a*/ 	.short	(.L_19 - .L_18)
.L_18:
        /*005c*/ 	.word	0x00000000
        /*0060*/ 	.short	0x0005
        /*0062*/ 	.short	0x0020
        /*0064*/ 	.byte	0x00, 0xf0, 0x11, 0x00


	//----- nvinfo : EIATTR_KPARAM_INFO
	.align		4
.L_19:
        /*0068*/ 	.byte	0x04, 0x17
        /*006a*/ 	.short	(.L_21 - .L_20)
.L_20:
        /*006c*/ 	.word	0x00000000
        /*0070*/ 	.short	0x0004
        /*0072*/ 	.short	0x001c
        /*0074*/ 	.byte	0x00, 0xf0, 0x11, 0x00


	//----- nvinfo : EIATTR_KPARAM_INFO
	.align		4
.L_21:
        /*0078*/ 	.byte	0x04, 0x17
        /*007a*/ 	.short	(.L_23 - .L_22)
.L_22:
        /*007c*/ 	.word	0x00000000
        /*0080*/ 	.short	0x0003
        /*0082*/ 	.short	0x0018
        /*0084*/ 	.byte	0x00, 0xf0, 0x11, 0x00


	//----- nvinfo : EIATTR_KPARAM_INFO
	.align		4
.L_23:
        /*0088*/ 	.byte	0x04, 0x17
        /*008a*/ 	.short	(.L_25 - .L_24)
.L_24:
        /*008c*/ 	.word	0x00000000
        /*0090*/ 	.short	0x0002
        /*0092*/ 	.short	0x0010
        /*0094*/ 	.byte	0x00, 0xf4, 0x21, 0x00


	//----- nvinfo : EIATTR_KPARAM_INFO
	.align		4
.L_25:
        /*0098*/ 	.byte	0x04, 0x17
        /*009a*/ 	.short	(.L_27 - .L_26)
.L_26:
        /*009c*/ 	.word	0x00000000
        /*00a0*/ 	.short	0x0001
        /*00a2*/ 	.short	0x0008
        /*00a4*/ 	.byte	0x00, 0xf4, 0x21, 0x00


	//----- nvinfo : EIATTR_KPARAM_INFO
	.align		4
.L_27:
        /*00a8*/ 	.byte	0x04, 0x17
        /*00aa*/ 	.short	(.L_29 - .L_28)
.L_28:
        /*00ac*/ 	.word	0x00000000
        /*00b0*/ 	.short	0x0000
        /*00b2*/ 	.short	0x0000
        /*00b4*/ 	.byte	0x00, 0xf4, 0x21, 0x00


	//----- nvinfo : EIATTR_SPARSE_MMA_MASK
	.align		4
.L_29:
        /*00b8*/ 	.byte	0x03, 0x50
        /*00ba*/ 	.short	0x0000


	//----- nvinfo : EIATTR_MAXREG_COUNT
	.align		4
        /*00bc*/ 	.byte	0x03, 0x1b
        /*00be*/ 	.short	0x00ff


	//----- nvinfo : EIATTR_NUM_BARRIERS
	.align		4
        /*00c0*/ 	.byte	0x02, 0x4c
        /*00c2*/ 	.byte	0x01
	.zero		1


	//----- nvinfo : EIATTR_MERCURY_ISA_VERSION
	.align		4
        /*00c4*/ 	.byte	0x03, 0x5f
        /*00c6*/ 	.short	0x0101


	//----- nvinfo : EIATTR_INT_WARP_WIDE_INSTR_OFFSETS
	.align		4
        /*00c8*/ 	.byte	0x04, 0x31
        /*00ca*/ 	.short	(.L_31 - .L_30)


	//   ....[0]....
.L_30:
        /*00cc*/ 	.word	0x00001370


	//   ....[1]....
        /*00d0*/ 	.word	0x00001400


	//   ....[2]....
        /*00d4*/ 	.word	0x00001830


	//   ....[3]....
        /*00d8*/ 	.word	0x00001840


	//   ....[4]....
        /*00dc*/ 	.word	0x00001850


	//   ....[5]....
        /*00e0*/ 	.word	0x00001860


	//   ....[6]....
        /*00e4*/ 	.word	0x00001ca0


	//   ....[7]....
        /*00e8*/ 	.word	0x00001ce0


	//----- nvinfo : EIATTR_COOP_GROUP_MASK_REGIDS
	.align		4
.L_31:
        /*00ec*/ 	.byte	0x04, 0x29
        /*00ee*/ 	.short	(.L_33 - .L_32)


	//   ....[0]....
.L_32:
        /*00f0*/ 	.word	0xffffffff


	//   ....[1]....
        /*00f4*/ 	.word	0xffffffff


	//   ....[2]....
        /*00f8*/ 	.word	0xffffffff


	//----- nvinfo : EIATTR_COOP_GROUP_INSTR_OFFSETS
	.align		4
.L_33:
        /*00fc*/ 	.byte	0x04, 0x28
        /*00fe*/ 	.short	(.L_35 - .L_34)


	//   ....[0]....
.L_34:
        /*0100*/ 	.word	0x00000140


	//   ....[1]....
        /*0104*/ 	.word	0x000006e0


	//   ....[2]....
        /*0108*/ 	.word	0x00000cb0


	//----- nvinfo : EIATTR_MBARRIER_INSTR_OFFSETS
	.align		4
.L_35:
        /*010c*/ 	.byte	0x04, 0x39
        /*010e*/ 	.short	(.L_37 - .L_36)


	//   ....[0]....
.L_36:
        /*0110*/ 	.word	0x00001490
        /*0114*/ 	.word	0x000000ff
        /*0118*/ 	.word	0x00006000
        /*011c*/ 	.short	0x0100
        /*011e*/ 	.byte	0x08
	.zero		1


	//   ....[1]....
        /*0120*/ 	.word	0x00001970
        /*0124*/ 	.word	0x000000ff
        /*0128*/ 	.word	0x00006000
        /*012c*/ 	.short	0x010a
        /*012e*/ 	.byte	0x08
	.zero		1


	//   ....[2]....
        /*0130*/ 	.word	0x00001bd0
        /*0134*/ 	.word	0x000000ff
        /*0138*/ 	.word	0x00006000
        /*013c*/ 	.short	0x0108
        /*013e*/ 	.byte	0x08
	.zero		1


	//   ....[3]....
        /*0140*/ 	.word	0x000020a0
        /*0144*/ 	.word	0x000000ff
        /*0148*/ 	.word	0x00006000
        /*014c*/ 	.short	0x010a
        /*014e*/ 	.byte	0x08
	.zero		1


	//----- nvinfo : EIATTR_NUM_MBARRIERS
	.align		4
.L_37:
        /*0150*/ 	.byte	0x03, 0x38
        /*0152*/ 	.short	0x0001


	//----- nvinfo : EIATTR_EXIT_INSTR_OFFSETS
	.align		4
        /*0154*/ 	.byte	0x04, 0x1c
        /*0156*/ 	.short	(.L_39 - .L_38)


	//   ....[0]....
.L_38:
        /*0158*/ 	.word	0x00002090


	//----- nvinfo : EIATTR_REQNTID
	.align		4
.L_39:
        /*015c*/ 	.byte	0x04, 0x10
        /*015e*/ 	.short	(.L_41 - .L_40)
.L_40:
        /*0160*/ 	.word	0x00000080
        /*0164*/ 	.word	0x00000001
        /*0168*/ 	.word	0x00000001


	//----- nvinfo : EIATTR_CRS_STACK_SIZE
	.align		4
.L_41:
        /*016c*/ 	.byte	0x04, 0x1e
        /*016e*/ 	.short	(.L_43 - .L_42)
.L_42:
        /*0170*/ 	.word	0x00000000


	//----- nvinfo : EIATTR_CBANK_PARAM_SIZE
	.align		4
.L_43:
        /*0174*/ 	.byte	0x03, 0x19
        /*0176*/ 	.short	0x0050


	//----- nvinfo : EIATTR_PARAM_CBANK
	.align		4
        /*0178*/ 	.byte	0x04, 0x0a
        /*017a*/ 	.short	(.L_45 - .L_44)
	.align		4
.L_44:
        /*017c*/ 	.word	index@(.nv.constant0.gluon_wgmma)
        /*0180*/ 	.short	0x0210
        /*0182*/ 	.short	0x0050


	//----- nvinfo : EIATTR_SW_WAR
	.align		4
.L_45:
        /*0184*/ 	.byte	0x04, 0x36
        /*0186*/ 	.short	(.L_47 - .L_46)
.L_46:
        /*0188*/ 	.word	0x00000008
.L_47:


//--------------------- .nv.callgraph             --------------------------
	.section	.nv.callgraph,"",@"SHT_CUDA_CALLGRAPH"
	.align	4
	.sectionentsize	8
	.align		4
        /*0000*/ 	.word	0x00000000
	.align		4
        /*0004*/ 	.word	0xffffffff
	.align		4
        /*0008*/ 	.word	0x00000000
	.align		4
        /*000c*/ 	.word	0xfffffffe
	.align		4
        /*0010*/ 	.word	0x00000000
	.align		4
        /*0014*/ 	.word	0xfffffffd
	.align		4
        /*0018*/ 	.word	0x00000000
	.align		4
        /*001c*/ 	.word	0xfffffffc


//--------------------- .text.gluon_wgmma         --------------------------
	.section	.text.gluon_wgmma,"ax",@progbits
	.align	128
        .global         gluon_wgmma
        .type           gluon_wgmma,@function
        .size           gluon_wgmma,(.L_x_53 - gluon_wgmma)
        .other          gluon_wgmma,@"STO_CUDA_ENTRY STV_DEFAULT"
gluon_wgmma:
.text.gluon_wgmma:
[----:B------:R-:W-:Y:S01]  /*0000*/  LDC R1, c[0x0][0x28] ;  /* 0x00000a00ff017b82 */ /* 0x000fe20000000800 */
[----:B------:R-:W1:Y:S07]  /*0010*/  S2R R0, SR_TID.X ;  /* 0x0000000000007919 */ /* 0x000e6e0000002100 */
[----:B------:R-:W2:Y:S01]  /*0020*/  S2UR UR4, SR_CgaCtaId ;  /* 0x00000000000479c3 */ /* 0x000ea20000008800 */
[----:B------:R-:W-:Y:S01]  /*0030*/  UMOV UR8, 0x400 ;  /* 0x0000040000087882 */ /* 0x000fe20000000000 */
[----:B------:R-:W-:Y:S01]  /*0040*/  ULDC UR6, c[0x0][0xc] ;  /* 0x0000030000067ab9 */ /* 0x000fe20000000800 */
[----:B------:R-:W-:Y:S01]  /*0050*/  ULDC.64 UR20, c[0x0][0x250] ;  /* 0x0000940000147ab9 */ /* 0x000fe20000000a00 */
[----:B------:R-:W-:Y:S04]  /*0060*/  BSSY B0, `(.L_x_0) ;  /* 0x000001d000007945 */ /* 0x000fe80003800000 */
[----:B------:R-:W3:Y:S08]  /*0070*/  LDC R12, c[0x0][0x230] ;  /* 0x00008c00ff0c7b82 */ /* 0x000ef00000000800 */
[----:B------:R-:W-:Y:S08]  /*0080*/  S2UR UR23, SR_CTAID.Y ;  /* 0x00000000001779c3 */ /* 0x000ff00000002600 */
[----:B------:R-:W4:Y:S01]  /*0090*/  S2UR UR5, SR_CTAID.Z ;  /* 0x00000000000579c3 */ /* 0x000f220000002700 */
[----:B--2---:R-:W-:-:S03]  /*00a0*/  ULEA UR8, UR4, UR8, 0x18 ;  /* 0x0000000804087291 */ /* 0x004fc6000f8ec03f */
[----:B------:R-:W-:Y:S01]  /*00b0*/  ULDC UR4, c[0x0][0x10] ;  /* 0x0000040000047ab9 */ /* 0x000fe20000000800 */
[----:B-1----:R-:W-:-:S03]  /*00c0*/  LOP3.LUT R7, R0, 0x7f, RZ, 0xc0, !PT ;  /* 0x0000007f00077812 */ /* 0x002fc600078ec0ff */
[----:B------:R-:W1:Y:S01]  /*00d0*/  S2UR UR36, SR_CTAID.X ;  /* 0x00000000002479c3 */ /* 0x000e620000002500 */
[----:B---3--:R-:W-:Y:S01]  /*00e0*/  VIADD R5, R12, 0xffffffff ;  /* 0xffffffff0c057836 */ /* 0x008fe20000000000 */
[C---:B------:R-:W-:Y:S02]  /*00f0*/  ISETP.GE.U32.AND P0, PT, R7.reuse, 0x20, PT ;  /* 0x000000200700780c */ /* 0x040fe40003f06070 */
[C---:B------:R-:W-:Y:S02]  /*0100*/  ISETP.NE.U32.AND P2, PT, R7.reuse, RZ, PT ;  /* 0x000000ff0700720c */ /* 0x040fe40003f45070 */
[----:B------:R-:W-:Y:S02]  /*0110*/  LEA R4, R7, UR8, 0x2 ;  /* 0x0000000807047c11 */ /* 0x000fe4000f8e10ff */
[----:B------:R-:W2:Y:S07]  /*0120*/  LDC R6, c[0x0][0x228] ;  /* 0x00008a00ff067b82 */ /* 0x000eae0000000800 */
[----:B------:R3:W-:Y:S01]  /*0130*/  @!P0 STS [R4], RZ ;  /* 0x000000ff04008388 */ /* 0x0007e20000000800 */
[----:B------:R-:W-:-:S03]  /*0140*/  NOP ;  /* 0x0000000000007918 */ /* 0x000fc60000000000 */
[----:B------:R3:W-:Y:S01]  /*0150*/  @!P2 STS [UR8+0x20], R5 ;  /* 0x00002005ff00a988 */ /* 0x0007e20008000808 */
[----:B----4-:R-:W-:-:S04]  /*0160*/  UIMAD UR4, UR5, UR4, UR23 ;  /* 0x00000004050472a4 */ /* 0x010fc8000f8e0217 */
[----:B-1----:R-:W-:-:S04]  /*0170*/  UIMAD UR4, UR4, UR6, UR36 ;  /* 0x00000006040472a4 */ /* 0x002fc8000f8e0224 */
[----:B------:R-:W-:Y:S01]  /*0180*/  UIMAD UR4, UR4, 0x180, URZ ;  /* 0x00000180040478a4 */ /* 0x000fe2000f8e023f */
[----:B--2---:R-:W-:-:S03]  /*0190*/  VIADD R6, R6, 0xffffffff ;  /* 0xffffffff06067836 */ /* 0x004fc60000000000 */
[----:B------:R-:W-:-:S04]  /*01a0*/  UIADD3 UR16, UP0, UR4, UR20, URZ ;  /* 0x0000001404107290 */ /* 0x000fc8000ff1e03f */
[----:B------:R-:W-:Y:S01]  /*01b0*/  ULEA.HI.X.SX32 UR17, UR4, UR21, 0x1, UP0 ;  /* 0x0000001504117291 */ /* 0x000fe200080f0e3f */
[----:B---3--:R-:W-:Y:S11]  /*01c0*/  @P2 BRA `(.L_x_1) ;  /* 0x0000000000182947 */ /* 0x008ff60003800000 */
[----:B------:R-:W1:Y:S01]  /*01d0*/  LDS R2, [UR8+0x8] ;  /* 0x00000808ff027984 */ /* 0x000e620008000800 */
[----:B------:R-:W2:Y:S01]  /*01e0*/  LDC.64 R8, c[0x0][0x210] ;  /* 0x00008400ff087b82 */ /* 0x000ea20000000a00 */
[----:B------:R-:W-:Y:S02]  /*01f0*/  IMAD.MOV.U32 R3, RZ, RZ, 0x70 ;  /* 0x00000070ff037424 */ /* 0x000fe400078e00ff */
[----:B--2---:R2:W-:Y:S03]  /*0200*/  STS.64 [UR8], R8 ;  /* 0x00000008ff007988 */ /* 0x0045e60008000a08 */
[----:B-1----:R-:W-:-:S05]  /*0210*/  LOP3.LUT R2, R2, 0x10, R3, 0xd8, !PT ;  /* 0x0000001002027812 */ /* 0x002fca00078ed803 */
[----:B------:R2:W-:Y:S02]  /*0220*/  STS [UR8+0x8], R2 ;  /* 0x00000802ff007988 */ /* 0x0005e40008000808 */
.L_x_1:
[----:B------:R-:W-:Y:S05]  /*0230*/  BSYNC B0 ;  /* 0x0000000000007941 */ /* 0x000fea0003800000 */
.L_x_0:
[----:B------:R-:W-:Y:S04]  /*0240*/  BSSY B0, `(.L_x_2) ;  /* 0x000000a000007945 */ /* 0x000fe80003800000 */
[----:B------:R-:W-:Y:S05]  /*0250*/  @P2 BRA `(.L_x_3) ;  /* 0x0000000000202947 */ /* 0x000fea0003800000 */
[----:B--2---:R-:W1:Y:S01]  /*0260*/  LDS R2, [UR8+0x34] ;  /* 0x00003408ff027984 */ /* 0x004e620008000800 */
[----:B------:R-:W-:Y:S02]  /*0270*/  IMAD.MOV.U32 R3, RZ, RZ, 0x7f000000 ;  /* 0x7f000000ff037424 */ /* 0x000fe400078e00ff */
[----:B------:R-:W-:Y:S01]  /*0280*/  @!P2 IMAD.MOV.U32 R8, RZ, RZ, 0x3f ;  /* 0x0000003fff08a424 */ /* 0x000fe200078e00ff */
[----:B------:R-:W2:Y:S02]  /*0290*/  @!P2 LDS R9, [UR8+0x38] ;  /* 0x00003808ff09a984 */ /* 0x000ea40008000800 */
[----:B-1----:R-:W-:Y:S02]  /*02a0*/  LOP3.LUT R2, R2, 0xff000000, R3, 0xb8, !PT ;  /* 0xff00000002027812 */ /* 0x002fe400078eb803 */
[----:B--2---:R-:W-:-:S03]  /*02b0*/  @!P2 LOP3.LUT R3, R9, 0xff, R8, 0xb8, !PT ;  /* 0x000000ff0903a812 */ /* 0x004fc600078eb808 */
[----:B------:R1:W-:Y:S04]  /*02c0*/  STS [UR8+0x34], R2 ;  /* 0x00003402ff007988 */ /* 0x0003e80008000808 */
[----:B------:R1:W-:Y:S02]  /*02d0*/  @!P2 STS [UR8+0x38], R3 ;  /* 0x00003803ff00a988 */ /* 0x0003e40008000808 */
.L_x_3:
[----:B------:R-:W-:Y:S05]  /*02e0*/  BSYNC B0 ;  /* 0x0000000000007941 */ /* 0x000fea0003800000 */
.L_x_2:
[----:B------:R-:W-:Y:S04]  /*02f0*/  BSSY B0, `(.L_x_4) ;  /* 0x000000a000007945 */ /* 0x000fe80003800000 */
[----:B------:R-:W-:Y:S05]  /*0300*/  @P2 BRA `(.L_x_5) ;  /* 0x0000000000202947 */ /* 0x000fea0003800000 */
[----:B-12---:R-:W1:Y:S01]  /*0310*/  LDS R2, [UR8+0x1c] ;  /* 0x00001c08ff027984 */ /* 0x006e620008000800 */
[----:B------:R-:W2:Y:S03]  /*0320*/  LDC.64 R10, c[0x0][0x238] ;  /* 0x00008e00ff0a7b82 */ /* 0x000ea60000000a00 */
[----:B------:R3:W-:Y:S01]  /*0330*/  STS [UR8+0x24], R6 ;  /* 0x00002406ff007988 */ /* 0x0007e20008000808 */
[--C-:B--2---:R-:W-:Y:S02]  /*0340*/  SHF.R.U32.HI R9, RZ, 0x4, R11.reuse ;  /* 0x00000004ff097819 */ /* 0x104fe4000001160b */
[----:B------:R-:W-:-:S05]  /*0350*/  SHF.R.U64 R3, R10, 0x4, R11 ;  /* 0x000000040a037819 */ /* 0x000fca000000120b */
[----:B------:R3:W-:Y:S01]  /*0360*/  STS [UR8+0xc], R3 ;  /* 0x00000c03ff007988 */ /* 0x0007e20008000808 */
[----:B-1----:R-:W-:-:S05]  /*0370*/  LOP3.LUT R2, R2, 0xf, R9, 0xb8, !PT ;  /* 0x0000000f02027812 */ /* 0x002fca00078eb809 */
[----:B------:R3:W-:Y:S02]  /*0380*/  STS [UR8+0x1c], R2 ;  /* 0x00001c02ff007988 */ /* 0x0007e40008000808 */
.L_x_5:
[----:B------:R-:W-:Y:S05]  /*0390*/  BSYNC B0 ;  /* 0x0000000000007941 */ /* 0x000fea0003800000 */
.L_x_4:
[----:B------:R-:W-:Y:S04]  /*03a0*/  BSSY B1, `(.L_x_6) ;  /* 0x000001e000017945 */ /* 0x000fe80003800000 */
[----:B------:R-:W-:Y:S01]  /*03b0*/  BSSY B0, `(.L_x_7) ;  /* 0x0000019000007945 */ /* 0x000fe20003800000 */
[----:B--2---:R-:W-:-:S03]  /*03c0*/  IMAD.MOV.U32 R8, RZ, RZ, RZ ;  /* 0x000000ffff087224 */ /* 0x004fc600078e00ff */
[----:B------:R-:W-:Y:S05]  /*03d0*/  @P2 BRA `(.L_x_8) ;  /* 0x00000000001c2947 */ /* 0x000fea0003800000 */
[----:B-1-3--:R-:W1:Y:S02]  /*03e0*/  LDS R2, [UR8+0x34] ;  /* 0x00003408ff027984 */ /* 0x00ae640008000800 */
[----:B-1----:R-:W-:-:S05]  /*03f0*/  LOP3.LUT R2, R2, 0x7, RZ, 0xb8, !PT ;  /* 0x0000000702027812 */ /* 0x002fca00078eb8ff */
[----:B------:R1:W-:Y:S01]  /*0400*/  STS [UR8+0x34], R2 ;  /* 0x00003402ff007988 */ /* 0x0003e20008000808 */
[----:B------:R-:W-:Y:S05]  /*0410*/  @P2 BRA `(.L_x_9) ;  /* 0x00000000001c2947 */ /* 0x000fea0003800000 */
[----:B-1----:R-:W1:Y:S02]  /*0420*/  LDS R2, [UR8+0x34] ;  /* 0x00003408ff027984 */ /* 0x002e640008000800 */
[----:B-1----:R-:W-:-:S05]  /*0430*/  LOP3.LUT R2, R2, 0x38, RZ, 0xb8, !PT ;  /* 0x0000003802027812 */ /* 0x002fca00078eb8ff */
[----:B------:R2:W-:Y:S02]  /*0440*/  STS [UR8+0x34], R2 ;  /* 0x00003402ff007988 */ /* 0x0005e40008000808 */
.L_x_8:
[----:B------:R-:W-:Y:S05]  /*0450*/  @P2 BRA `(.L_x_10) ;  /* 0x00000000001c2947 */ /* 0x000fea0003800000 */
[----:B-123--:R-:W1:Y:S02]  /*0460*/  LDS R2, [UR8+0x8] ;  /* 0x00000808ff027984 */ /* 0x00ee640008000800 */
[----:B-1----:R-:W-:-:S05]  /*0470*/  LOP3.LUT R2, R2, 0x780, RZ, 0xb8, !PT ;  /* 0x0000078002027812 */ /* 0x002fca00078eb8ff */
[----:B------:R2:W-:Y:S02]  /*0480*/  STS [UR8+0x8], R2 ;  /* 0x00000802ff007988 */ /* 0x0005e40008000808 */
.L_x_9:
[----:B------:R-:W-:Y:S05]  /*0490*/  @P2 BRA `(.L_x_11) ;  /* 0x0000000000282947 */ /* 0x000fea0003800000 */
[----:B-12---:R-:W1:Y:S02]  /*04a0*/  LDS R2, [UR8+0x8] ;  /* 0x00000808ff027984 */ /* 0x006e640008000800 */
[----:B-1----:R-:W-:-:S05]  /*04b0*/  LOP3.LUT R2, R2, 0x1800, RZ, 0xb8, !PT ;  /* 0x0000180002027812 */ /* 0x002fca00078eb8ff */
[----:B------:R4:W-:Y:S02]  /*04c0*/  STS [UR8+0x8], R2 ;  /* 0x00000802ff007988 */ /* 0x0009e40008000808 */
.L_x_10:
[----:B------:R-:W-:Y:S05]  /*04d0*/  @P2 BREAK B0 ;  /* 0x0000000000002942 */ /* 0x000fea0003800000 */
[----:B------:R-:W-:Y:S05]  /*04e0*/  @P2 BRA `(.L_x_12) ;  /* 0x0000000000242947 */ /* 0x000fea0003800000 */
[----:B-1-3--:R-:W1:Y:S01]  /*04f0*/  LDS R3, [UR8+0x8] ;  /* 0x00000808ff037984 */ /* 0x00ae620008000800 */
[----:B--2-4-:R-:W-:-:S05]  /*0500*/  IMAD.MOV.U32 R2, RZ, RZ, 0x6000 ;  /* 0x00006000ff027424 */ /* 0x014fca00078e00ff */
[----:B-1----:R-:W-:-:S04]  /*0510*/  LOP3.LUT R2, R3, 0x6000, R2, 0xd8, !PT ;  /* 0x0000600003027812 */ /* 0x002fc800078ed802 */
[----:B------:R-:W-:-:S05]  /*0520*/  LOP3.LUT R2, R2, 0x400000, RZ, 0xb8, !PT ;  /* 0x0040000002027812 */ /* 0x000fca00078eb8ff */
[----:B------:R3:W-:Y:S02]  /*0530*/  STS [UR8+0x8], R2 ;  /* 0x00000802ff007988 */ /* 0x0007e40008000808 */
.L_x_11:
[----:B------:R-:W-:Y:S05]  /*0540*/  BSYNC B0 ;  /* 0x0000000000007941 */ /* 0x000fea0003800000 */
.L_x_7:
[----:B-123--:R-:W1:Y:S02]  /*0550*/  @!P2 LDS R2, [UR8+0x8] ;  /* 0x00000808ff02a984 */ /* 0x00ee640008000800 */
[----:B-1----:R-:W-:-:S05]  /*0560*/  @!P2 LOP3.LUT R2, R2, 0x8000, RZ, 0xb8, !PT ;  /* 0x000080000202a812 */ /* 0x002fca00078eb8ff */
[----:B------:R5:W-:Y:S02]  /*0570*/  @!P2 STS [UR8+0x8], R2 ;  /* 0x00000802ff00a988 */ /* 0x000be40008000808 */
.L_x_12:
[----:B------:R-:W-:Y:S05]  /*0580*/  BSYNC B1 ;  /* 0x0000000000017941 */ /* 0x000fea0003800000 */
.L_x_6:
[----:B------:R-:W-:Y:S05]  /*0590*/  WARPSYNC.ALL ;  /* 0x0000000000007948 */ /* 0x000fea0003800000 */
[----:B------:R-:W-:Y:S05]  /*05a0*/  @P0 BRA `(.L_x_13) ;  /* 0x0000000000280947 */ /* 0x000fea0003800000 */
[----:B-12345:R-:W1:Y:S01]  /*05b0*/  S2R R2, SR_LANEID ;  /* 0x0000000000027919 */ /* 0x03ee620000000000 */
[----:B------:R-:W-:Y:S05]  /*05c0*/  WARPSYNC.ALL ;  /* 0x0000000000007948 */ /* 0x000fea0003800000 */
[----:B-1----:R-:W-:-:S05]  /*05d0*/  IMAD.SHL.U32 R9, R2, 0x4, RZ ;  /* 0x0000000402097824 */ /* 0x002fca00078e00ff */
[----:B------:R-:W1:Y:S01]  /*05e0*/  LDS R11, [R9+UR8] ;  /* 0x00000008090b7984 */ /* 0x000e620008000800 */
[----:B------:R-:W-:-:S05]  /*05f0*/  IADD3 R2, P1, R9, UR16, RZ ;  /* 0x0000001009027c10 */ /* 0x000fca000ff3e0ff */
[----:B------:R-:W-:-:S05]  /*0600*/  IMAD.X R3, RZ, RZ, UR17, P1 ;  /* 0x00000011ff037e24 */ /* 0x000fca00088e06ff */
[----:B-1----:R1:W2:Y:S01]  /*0610*/  ATOMG.E.EXCH.STRONG.GPU PT, RZ, [R2], R11 ;  /* 0x0000000b02ff73a8 */ /* 0x0022a200041ee100 */
[----:B------:R-:W-:-:S04]  /*0620*/  DEPBAR {5,4,3,2,1,0} ;  /* 0x0000003f0000791a */ /* 0x000fc80000000000 */
[----:B------:R1:W-:Y:S01]  /*0630*/  UTMACCTL.IV [UR16] ;  /* 0x00000000100079b9 */ /* 0x0003e20008000000 */
[----:B------:R-:W-:Y:S01]  /*0640*/  NOP ;  /* 0x0000000000007918 */ /* 0x000fe20000000000 */
.L_x_13:
[----:B------:R-:W-:Y:S05]  /*0650*/  @P0 BRA `(.L_x_14) ;  /* 0x00000000000c0947 */ /* 0x000fea0003800000 */
[----:B------:R0:W-:Y:S01]  /*0660*/  UTMACMDFLUSH ;  /* 0x00000000000079b7 */ /* 0x0001e20000000000 */
[----:B------:R-:W-:Y:S05]  /*0670*/  @P0 BRA `(.L_x_14) ;  /* 0x0000000000040947 */ /* 0x000fea0003800000 */
[----:B------:R-:W-:-:S04]  /*0680*/  DEPBAR.LE SB0, 0x0 ;  /* 0x000080000000791a */ /* 0x000fc80000000000 */
.L_x_14:
[----:B------:R-:W-:Y:S05]  /*0690*/  WARPSYNC.ALL ;  /* 0x0000000000007948 */ /* 0x000fea0003800000 */
[----:B--2---:R-:W-:Y:S06]  /*06a0*/  BAR.SYNC.DEFER_BLOCKING 0x0 ;  /* 0x0000000000007b1d */ /* 0x004fec0000010000 */
[----:B------:R-:W-:Y:S02]  /*06b0*/  BSSY B1, `(.L_x_15) ;  /* 0x000000b000017945 */ /* 0x000fe40003800000 */
[----:B------:R-:W-:Y:S06]  /*06c0*/  BAR.SYNC.DEFER_BLOCKING 0x0 ;  /* 0x0000000000007b1d */ /* 0x000fec0000010000 */
[----:B------:R2:W-:Y:S01]  /*06d0*/  @!P0 STS [R4], RZ ;  /* 0x000000ff04008388 */ /* 0x0005e20000000800 */
[----:B------:R-:W-:Y:S01]  /*06e0*/  NOP ;  /* 0x0000000000007918 */ /* 0x000fe20000000000 */
[----:B------:R-:W-:Y:S05]  /*06f0*/  @P2 BRA `(.L_x_16) ;  /* 0x0000000000182947 */ /* 0x000fea0003800000 */
[----:B-1-345:R-:W1:Y:S01]  /*0700*/  LDS R2, [UR8+0x8] ;  /* 0x00000808ff027984 */ /* 0x03ae620008000800 */
[----:B------:R-:W3:Y:S01]  /*0710*/  LDC.64 R10, c[0x0][0x218] ;  /* 0x00008600ff0a7b82 */ /* 0x000ee20000000a00 */
[----:B------:R-:W-:Y:S02]  /*0720*/  IMAD.MOV.U32 R3, RZ, RZ, 0x70 ;  /* 0x00000070ff037424 */ /* 0x000fe400078e00ff */
[----:B---3--:R3:W-:Y:S03]  /*0730*/  STS.64 [UR8], R10 ;  /* 0x0000000aff007988 */ /* 0x0087e60008000a08 */
[----:B-1----:R-:W-:-:S05]  /*0740*/  LOP3.LUT R2, R2, 0x10, R3, 0xd8, !PT ;  /* 0x0000001002027812 */ /* 0x002fca00078ed803 */
[----:B------:R3:W-:Y:S02]  /*0750*/  STS [UR8+0x8], R2 ;  /* 0x00000802ff007988 */ /* 0x0007e40008000808 */
.L_x_16:
[----:B-1----:R-:W-:Y:S05]  /*0760*/  BSYNC B1 ;  /* 0x0000000000017941 */ /* 0x002fea0003800000 */
.L_x_15:
[----:B------:R-:W-:Y:S04]  /*0770*/  BSSY B2, `(.L_x_17) ;  /* 0x000000f000027945 */ /* 0x000fe80003800000 */
[----:B------:R-:W-:Y:S04]  /*0780*/  BSSY B1, `(.L_x_18) ;  /* 0x000000c000017945 */ /* 0x000fe80003800000 */
[----:B------:R-:W-:Y:S05]  /*0790*/  @P2 BRA `(.L_x_19) ;  /* 0x0000000000282947 */ /* 0x000fea0003800000 */
[----:B---345:R-:W1:Y:S01]  /*07a0*/  LDS R2, [UR8+0x34] ;  /* 0x00003408ff027984 */ /* 0x038e620008000800 */
[----:B------:R-:W-:Y:S01]  /*07b0*/  IMAD.MOV.U32 R3, RZ, RZ, 0x7f000000 ;  /* 0x7f000000ff037424 */ /* 0x000fe200078e00ff */
[----:B------:R-:W-:Y:S05]  /*07c0*/  @P2 BREAK B1 ;  /* 0x0000000000012942 */ /* 0x000fea0003800000 */
[----:B-1----:R-:W-:-:S05]  /*07d0*/  LOP3.LUT R2, R2, 0xff000000, R3, 0xb8, !PT ;  /* 0xff00000002027812 */ /* 0x002fca00078eb803 */
[----:B------:R1:W-:Y:S01]  /*07e0*/  STS [UR8+0x34], R2 ;  /* 0x00003402ff007988 */ /* 0x0003e20008000808 */
[----:B------:R-:W-:Y:S05]  /*07f0*/  @P2 BRA `(.L_x_20) ;  /* 0x0000000000182947 */ /* 0x000fea0003800000 */
[----:B------:R-:W3:Y:S01]  /*0800*/  LDS R3, [UR8+0x38] ;  /* 0x00003808ff037984 */ /* 0x000ee20008000800 */
[----:B-1----:R-:W-:-:S05]  /*0810*/  IMAD.MOV.U32 R2, RZ, RZ, 0x7f ;  /* 0x0000007fff027424 */ /* 0x002fca00078e00ff */
[----:B---3--:R-:W-:-:S05]  /*0820*/  LOP3.LUT R2, R3, 0xff, R2, 0xb8, !PT ;  /* 0x000000ff03027812 */ /* 0x008fca00078eb802 */
[----:B------:R1:W-:Y:S02]  /*0830*/  STS [UR8+0x38], R2 ;  /* 0x00003802ff007988 */ /* 0x0003e40008000808 */
.L_x_19:
[----:B------:R-:W-:Y:S05]  /*0840*/  BSYNC B1 ;  /* 0x0000000000017941 */ /* 0x000fea0003800000 */
.L_x_18:
[----:B------:R1:W-:Y:S02]  /*0850*/  @!P2 STS [UR8+0x20], R5 ;  /* 0x00002005ff00a988 */ /* 0x0003e40008000808 */
.L_x_20:
[----:B------:R-:W-:Y:S05]  /*0860*/  BSYNC B2 ;  /* 0x0000000000027941 */ /* 0x000fea0003800000 */
.L_x_17:
[----:B------:R-:W-:Y:S05]  /*0870*/  WARPSYNC.ALL ;  /* 0x0000000000007948 */ /* 0x000fea0003800000 */
[----:B-1----:R-:W1:Y:S01]  /*0880*/  LDC R5, c[0x0][0x22c] ;  /* 0x00008b00ff057b82 */ /* 0x002e620000000800 */
[----:B------:R-:W-:Y:S01]  /*0890*/  BSSY B2, `(.L_x_21) ;  /* 0x000000b000027945 */ /* 0x000fe20003800000 */
[----:B-1----:R-:W-:-:S03]  /*08a0*/  VIADD R5, R5, 0xffffffff ;  /* 0xffffffff05057836 */ /* 0x002fc60000000000 */
[----:B------:R-:W-:Y:S05]  /*08b0*/  @P2 BRA `(.L_x_22) ;  /* 0x0000000000202947 */ /* 0x000fea0003800000 */
[----:B---345:R-:W1:Y:S01]  /*08c0*/  LDS R2, [UR8+0x1c] ;  /* 0x00001c08ff027984 */ /* 0x038e620008000800 */
[----:B------:R-:W3:Y:S03]  /*08d0*/  LDC.64 R10, c[0x0][0x240] ;  /* 0x00009000ff0a7b82 */ /* 0x000ee60000000a00 */
[----:B------:R4:W-:Y:S01]  /*08e0*/  STS [UR8+0x24], R5 ;  /* 0x00002405ff007988 */ /* 0x0009e20008000808 */
[--C-:B---3--:R-:W-:Y:S02]  /*08f0*/  SHF.R.U32.HI R9, RZ, 0x4, R11.reuse ;  /* 0x00000004ff097819 */ /* 0x108fe4000001160b */
[----:B------:R-:W-:-:S05]  /*0900*/  SHF.R.U64 R3, R10, 0x4, R11 ;  /* 0x000000040a037819 */ /* 0x000fca000000120b */
[----:B------:R4:W-:Y:S01]  /*0910*/  STS [UR8+0xc], R3 ;  /* 0x00000c03ff007988 */ /* 0x0009e20008000808 */
[----:B-1----:R-:W-:-:S05]  /*0920*/  LOP3.LUT R2, R2, 0xf, R9, 0xb8, !PT ;  /* 0x0000000f02027812 */ /* 0x002fca00078eb809 */
[----:B------:R4:W-:Y:S02]  /*0930*/  STS [UR8+0x1c], R2 ;  /* 0x00001c02ff007988 */ /* 0x0009e40008000808 */
.L_x_22:
[----:B------:R-:W-:Y:S05]  /*0940*/  BSYNC B2 ;  /* 0x0000000000027941 */ /* 0x000fea0003800000 */
.L_x_21:
[----:B------:R-:W-:Y:S04]  /*0950*/  BSSY B3, `(.L_x_23) ;  /* 0x000001d000037945 */ /* 0x000fe80003800000 */
[----:B------:R-:W-:Y:S04]  /*0960*/  BSSY B2, `(.L_x_24) ;  /* 0x0000018000027945 */ /* 0x000fe80003800000 */
[----:B------:R-:W-:Y:S05]  /*0970*/  @P2 BRA `(.L_x_25) ;  /* 0x00000000001c2947 */ /* 0x000fea0003800000 */
[----:B---345:R-:W1:Y:S02]  /*0980*/  LDS R2, [UR8+0x34] ;  /* 0x00003408ff027984 */ /* 0x038e640008000800 */
[----:B-1----:R-:W-:-:S05]  /*0990*/  LOP3.LUT R2, R2, 0x7, RZ, 0xb8, !PT ;  /* 0x0000000702027812 */ /* 0x002fca00078eb8ff */
[----:B------:R1:W-:Y:S01]  /*09a0*/  STS [UR8+0x34], R2 ;  /* 0x00003402ff007988 */ /* 0x0003e20008000808 */
[----:B------:R-:W-:Y:S05]  /*09b0*/  @P2 BRA `(.L_x_26) ;  /* 0x00000000001c2947 */ /* 0x000fea0003800000 */
[----:B-1----:R-:W1:Y:S02]  /*09c0*/  LDS R2, [UR8+0x34] ;  /* 0x00003408ff027984 */ /* 0x002e640008000800 */
[----:B-1----:R-:W-:-:S05]  /*09d0*/  LOP3.LUT R2, R2, 0x38, RZ, 0xb8, !PT ;  /* 0x0000003802027812 */ /* 0x002fca00078eb8ff */
[----:B------:R1:W-:Y:S02]  /*09e0*/  STS [UR8+0x34], R2 ;  /* 0x00003402ff007988 */ /* 0x0003e40008000808 */
.L_x_25:
[----:B------:R-:W-:Y:S05]  /*09f0*/  @P2 BRA `(.L_x_27) ;  /* 0x00000000001c2947 */ /* 0x000fea0003800000 */
[----:B-1-345:R-:W1:Y:S02]  /*0a00*/  LDS R2, [UR8+0x8] ;  /* 0x00000808ff027984 */ /* 0x03ae640008000800 */
[----:B-1----:R-:W-:-:S05]  /*0a10*/  LOP3.LUT R2, R2, 0x780, RZ, 0xb8, !PT ;  /* 0x0000078002027812 */ /* 0x002fca00078eb8ff */
[----:B------:R3:W-:Y:S02]  /*0a20*/  STS [UR8+0x8], R2 ;  /* 0x00000802ff007988 */ /* 0x0007e40008000808 */
.L_x_26:
[----:B------:R-:W-:Y:S05]  /*0a30*/  @P2 BRA `(.L_x_28) ;  /* 0x0000000000282947 */ /* 0x000fea0003800000 */
[----:B-1-3--:R-:W1:Y:S02]  /*0a40*/  LDS R2, [UR8+0x8] ;  /* 0x00000808ff027984 */ /* 0x00ae640008000800 */
[----:B-1----:R-:W-:-:S05]  /*0a50*/  LOP3.LUT R2, R2, 0x1800, RZ, 0xb8, !PT ;  /* 0x0000180002027812 */ /* 0x002fca00078eb8ff */
[----:B------:R1:W-:Y:S02]  /*0a60*/  STS [UR8+0x8], R2 ;  /* 0x00000802ff007988 */ /* 0x0003e40008000808 */
.L_x_27:
[----:B------:R-:W-:Y:S05]  /*0a70*/  @P2 BREAK B2 ;  /* 0x0000000000022942 */ /* 0x000fea0003800000 */
[----:B------:R-:W-:Y:S05]  /*0a80*/  @P2 BRA `(.L_x_29) ;  /* 0x0000000000242947 */ /* 0x000fea0003800000 */
[----:B-1-345:R-:W1:Y:S01]  /*0a90*/  LDS R2, [UR8+0x8] ;  /* 0x00000808ff027984 */ /* 0x03ae620008000800 */
[----:B------:R-:W-:-:S05]  /*0aa0*/  IMAD.MOV.U32 R3, RZ, RZ, 0x6000 ;  /* 0x00006000ff037424 */ /* 0x000fca00078e00ff */
[----:B-1----:R-:W-:-:S04]  /*0ab0*/  LOP3.LUT R2, R2, 0x6000, R3, 0xd8, !PT ;  /* 0x0000600002027812 */ /* 0x002fc800078ed803 */
[----:B------:R-:W-:-:S05]  /*0ac0*/  LOP3.LUT R2, R2, 0x400000, RZ, 0xb8, !PT ;  /* 0x0040000002027812 */ /* 0x000fca00078eb8ff */
[----:B------:R4:W-:Y:S02]  /*0ad0*/  STS [UR8+0x8], R2 ;  /* 0x00000802ff007988 */ /* 0x0009e40008000808 */
.L_x_28:
[----:B------:R-:W-:Y:S05]  /*0ae0*/  BSYNC B2 ;  /* 0x0000000000027941 */ /* 0x000fea0003800000 */
.L_x_24:
[----:B-1-34-:R-:W1:Y:S02]  /*0af0*/  @!P2 LDS R2, [UR8+0x8] ;  /* 0x00000808ff02a984 */ /* 0x01ae640008000800 */
[----:B-1----:R-:W-:-:S05]  /*0b00*/  @!P2 LOP3.LUT R2, R2, 0x8000, RZ, 0xb8, !PT ;  /* 0x000080000202a812 */ /* 0x002fca00078eb8ff */
[----:B------:R1:W-:Y:S02]  /*0b10*/  @!P2 STS [UR8+0x8], R2 ;  /* 0x00000802ff00a988 */ /* 0x0003e40008000808 */
.L_x_29:
[----:B------:R-:W-:Y:S05]  /*0b20*/  BSYNC B3 ;  /* 0x0000000000037941 */ /* 0x000fea0003800000 */
.L_x_23:
[----:B------:R-:W-:Y:S05]  /*0b30*/  WARPSYNC.ALL ;  /* 0x0000000000007948 */ /* 0x000fea0003800000 */
[----:B------:R-:W-:-:S04]  /*0b40*/  UIADD3 UR19, UR4, 0x80, URZ ;  /* 0x0000008004137890 */ /* 0x000fc8000fffe03f */
[----:B------:R-:W-:-:S04]  /*0b50*/  UIADD3 UR18, UP0, UR19, UR20, URZ ;  /* 0x0000001413127290 */ /* 0x000fc8000ff1e03f */
[----:B------:R-:W-:Y:S01]  /*0b60*/  ULEA.HI.X.SX32 UR19, UR19, UR21, 0x1, UP0 ;  /* 0x0000001513137291 */ /* 0x000fe200080f0e3f */
[----:B------:R-:W-:Y:S11]  /*0b70*/  @P0 BRA `(.L_x_30) ;  /* 0x0000000000280947 */ /* 0x000ff60003800000 */
[----:B-1-345:R-:W1:Y:S01]  /*0b80*/  S2R R2, SR_LANEID ;  /* 0x0000000000027919 */ /* 0x03ae620000000000 */
[----:B------:R-:W-:Y:S05]  /*0b90*/  WARPSYNC.ALL ;  /* 0x0000000000007948 */ /* 0x000fea0003800000 */
[----:B-1----:R-:W-:-:S05]  /*0ba0*/  IMAD.SHL.U32 R10, R2, 0x4, RZ ;  /* 0x00000004020a7824 */ /* 0x002fca00078e00ff */
[----:B------:R-:W1:Y:S01]  /*0bb0*/  LDS R9, [R10+UR8] ;  /* 0x000000080a097984 */ /* 0x000e620008000800 */
[----:B------:R-:W-:-:S05]  /*0bc0*/  IADD3 R2, P1, R10, UR18, RZ ;  /* 0x000000120a027c10 */ /* 0x000fca000ff3e0ff */
[----:B------:R-:W-:-:S05]  /*0bd0*/  IMAD.X R3, RZ, RZ, UR19, P1 ;  /* 0x00000013ff037e24 */ /* 0x000fca00088e06ff */
[----:B-1----:R1:W3:Y:S01]  /*0be0*/  ATOMG.E.EXCH.STRONG.GPU PT, RZ, [R2], R9 ;  /* 0x0000000902ff73a8 */ /* 0x0022e200041ee100 */
[----:B------:R-:W-:-:S04]  /*0bf0*/  DEPBAR {5,4,3,2,1,0} ;  /* 0x0000003f0000791a */ /* 0x000fc80000000000 */
[----:B------:R1:W-:Y:S01]  /*0c00*/  UTMACCTL.IV [UR18] ;  /* 0x00000000120079b9 */ /* 0x0003e20008000000 */
[----:B------:R-:W-:Y:S01]  /*0c10*/  NOP ;  /* 0x0000000000007918 */ /* 0x000fe20000000000 */
.L_x_30:
[----:B------:R-:W-:Y:S05]  /*0c20*/  @P0 BRA `(.L_x_31) ;  /* 0x00000000000c0947 */ /* 0x000fea0003800000 */
[----:B------:R0:W-:Y:S01]  /*0c30*/  UTMACMDFLUSH ;  /* 0x00000000000079b7 */ /* 0x0001e20000000000 */
[----:B------:R-:W-:Y:S05]  /*0c40*/  @P0 BRA `(.L_x_31) ;  /* 0x0000000000040947 */ /* 0x000fea0003800000 */
[----:B------:R-:W-:-:S04]  /*0c50*/  DEPBAR.LE SB0, 0x0 ;  /* 0x000080000000791a */ /* 0x000fc80000000000 */
.L_x_31:
[----:B------:R-:W-:Y:S05]  /*0c60*/  WARPSYNC.ALL ;  /* 0x0000000000007948 */ /* 0x000fea0003800000 */
[----:B---3--:R-:W-:Y:S06]  /*0c70*/  BAR.SYNC.DEFER_BLOCKING 0x0 ;  /* 0x0000000000007b1d */ /* 0x008fec0000010000 */
[----:B------:R-:W-:Y:S02]  /*0c80*/  BSSY B3, `(.L_x_32) ;  /* 0x000000b000037945 */ /* 0x000fe40003800000 */
[----:B------:R-:W-:Y:S06]  /*0c90*/  BAR.SYNC.DEFER_BLOCKING 0x0 ;  /* 0x0000000000007b1d */ /* 0x000fec0000010000 */
[----:B------:R3:W-:Y:S01]  /*0ca0*/  @!P0 STS [R4], RZ ;  /* 0x000000ff04008388 */ /* 0x0007e20000000800 */
[----:B------:R-:W-:Y:S01]  /*0cb0*/  NOP ;  /* 0x0000000000007918 */ /* 0x000fe20000000000 */
[----:B------:R-:W-:Y:S05]  /*0cc0*/  @P2 BRA `(.L_x_33) ;  /* 0x0000000000182947 */ /* 0x000fea0003800000 */
[----:B-1--45:R-:W1:Y:S01]  /*0cd0*/  LDS R2, [UR8+0x8] ;  /* 0x00000808ff027984 */ /* 0x032e620008000800 */
[----:B------:R-:W4:Y:S01]  /*0ce0*/  LDC.64 R10, c[0x0][0x220] ;  /* 0x00008800ff0a7b82 */ /* 0x000f220000000a00 */
[----:B------:R-:W-:Y:S02]  /*0cf0*/  IMAD.MOV.U32 R3, RZ, RZ, 0x70 ;  /* 0x00000070ff037424 */ /* 0x000fe400078e00ff */
[----:B----4-:R4:W-:Y:S03]  /*0d00*/  STS.64 [UR8], R10 ;  /* 0x0000000aff007988 */ /* 0x0109e60008000a08 */
[----:B-1----:R-:W-:-:S05]  /*0d10*/  LOP3.LUT R2, R2, 0x10, R3, 0xd8, !PT ;  /* 0x0000001002027812 */ /* 0x002fca00078ed803 */
[----:B------:R4:W-:Y:S02]  /*0d20*/  STS [UR8+0x8], R2 ;  /* 0x00000802ff007988 */ /* 0x0009e40008000808 */
.L_x_33:
[----:B-1----:R-:W-:Y:S05]  /*0d30*/  BSYNC B3 ;  /* 0x0000000000037941 */ /* 0x002fea0003800000 */
.L_x_32:
[----:B------:R-:W-:Y:S04]  /*0d40*/  BSSY B3, `(.L_x_34) ;  /* 0x0000033000037945 */ /* 0x000fe80003800000 */
[----:B------:R-:W-:Y:S04]  /*0d50*/  BSSY B4, `(.L_x_35) ;  /* 0x000002e000047945 */ /* 0x000fe80003800000 */
[----:B------:R-:W-:Y:S05]  /*0d60*/  @P2 BRA `(.L_x_36) ;  /* 0x0000000000242947 */ /* 0x000fea0003800000 */
[----:B----45:R-:W1:Y:S01]  /*0d70*/  LDS R2, [UR8+0x34] ;  /* 0x00003408ff027984 */ /* 0x030e620008000800 */
[----:B------:R-:W-:-:S05]  /*0d80*/  IMAD.MOV.U32 R3, RZ, RZ, 0x7f000000 ;  /* 0x7f000000ff037424 */ /* 0x000fca00078e00ff */
[----:B-1----:R-:W-:-:S05]  /*0d90*/  LOP3.LUT R2, R2, 0xff000000, R3, 0xb8, !PT ;  /* 0xff00000002027812 */ /* 0x002fca00078eb803 */
[----:B------:R1:W-:Y:S01]  /*0da0*/  STS [UR8+0x34], R2 ;  /* 0x00003402ff007988 */ /* 0x0003e20008000808 */
[----:B------:R-:W-:Y:S05]  /*0db0*/  @P2 BRA `(.L_x_37) ;  /* 0x0000000000182947 */ /* 0x000fea0003800000 */
[----:B-1----:R-:W1:Y:S01]  /*0dc0*/  LDS R2, [UR8+0x38] ;  /* 0x00003808ff027984 */ /* 0x002e620008000800 */
[----:B------:R-:W-:-:S05]  /*0dd0*/  IMAD.MOV.U32 R3, RZ, RZ, 0x3f ;  /* 0x0000003fff037424 */ /* 0x000fca00078e00ff */
[----:B-1----:R-:W-:-:S05]  /*0de0*/  LOP3.LUT R2, R2, 0xff, R3, 0xb8, !PT ;  /* 0x000000ff02027812 */ /* 0x002fca00078eb803 */
[----:B------:R1:W-:Y:S02]  /*0df0*/  STS [UR8+0x38], R2 ;  /* 0x00003802ff007988 */ /* 0x0003e40008000808 */
.L_x_36:
[----:B------:R-:W-:Y:S05]  /*0e00*/  @P2 BRA `(.L_x_38) ;  /* 0x00000000000c2947 */ /* 0x000fea0003800000 */
[----:B------:R1:W-:Y:S02]  /*0e10*/  STS [UR8+0x20], R5 ;  /* 0x00002005ff007988 */ /* 0x0003e40008000808 */
.L_x_37:
[----:B------:R-:W-:Y:S05]  /*0e20*/  @P2 BRA `(.L_x_39) ;  /* 0x0000000000242947 */ /* 0x000fea0003800000 */
[----:B------:R1:W-:Y:S02]  /*0e30*/  STS [UR8+0x24], R6 ;  /* 0x00002406ff007988 */ /* 0x0003e40008000808 */
.L_x_38:
[----:B------:R-:W-:Y:S05]  /*0e40*/  @P2 BRA `(.L_x_40) ;  /* 0x00000000002c2947 */ /* 0x000fea0003800000 */
[----:B-1--45:R-:W1:Y:S01]  /*0e50*/  LDS R2, [UR8+0x1c] ;  /* 0x00001c08ff027984 */ /* 0x032e620008000800 */
[----:B------:R-:W4:Y:S02]  /*0e60*/  LDC.64 R10, c[0x0][0x248] ;  /* 0x00009200ff0a7b82 */ /* 0x000f240000000a00 */
[--C-:B----4-:R-:W-:Y:S02]  /*0e70*/  SHF.R.U32.HI R5, RZ, 0x4, R11.reuse ;  /* 0x00000004ff057819 */ /* 0x110fe4000001160b */
[----:B------:R-:W-:-:S05]  /*0e80*/  SHF.R.U64 R3, R10, 0x4, R11 ;  /* 0x000000040a037819 */ /* 0x000fca000000120b */
[----:B------:R4:W-:Y:S01]  /*0e90*/  STS [UR8+0xc], R3 ;  /* 0x00000c03ff007988 */ /* 0x0009e20008000808 */
[----:B-1----:R-:W-:-:S05]  /*0ea0*/  LOP3.LUT R2, R2, 0xf, R5, 0xb8, !PT ;  /* 0x0000000f02027812 */ /* 0x002fca00078eb805 */
[----:B------:R4:W-:Y:S02]  /*0eb0*/  STS [UR8+0x1c], R2 ;  /* 0x00001c02ff007988 */ /* 0x0009e40008000808 */
.L_x_39:
[----:B------:R-:W-:Y:S05]  /*0ec0*/  @P2 BRA `(.L_x_41) ;  /* 0x00000000001c2947 */ /* 0x000fea0003800000 */
[----:B-1--45:R-:W1:Y:S02]  /*0ed0*/  LDS R2, [UR8+0x34] ;  /* 0x00003408ff027984 */ /* 0x032e640008000800 */
[----:B-1----:R-:W-:-:S05]  /*0ee0*/  LOP3.LUT R2, R2, 0x7, RZ, 0xb8, !PT ;  /* 0x0000000702027812 */ /* 0x002fca00078eb8ff */
[----:B------:R1:W-:Y:S02]  /*0ef0*/  STS [UR8+0x34], R2 ;  /* 0x00003402ff007988 */ /* 0x0003e40008000808 */
.L_x_40:
[----:B------:R-:W-:Y:S05]  /*0f00*/  @P2 BRA `(.L_x_42) ;  /* 0x00000000001c2947 */ /* 0x000fea0003800000 */
[----:B-1--45:R-:W1:Y:S02]  /*0f10*/  LDS R2, [UR8+0x34] ;  /* 0x00003408ff027984 */ /* 0x032e640008000800 */
[----:B-1----:R-:W-:-:S05]  /*0f20*/  LOP3.LUT R2, R2, 0x38, RZ, 0xb8, !PT ;  /* 0x0000003802027812 */ /* 0x002fca00078eb8ff */
[----:B------:R1:W-:Y:S02]  /*0f30*/  STS [UR8+0x34], R2 ;  /* 0x00003402ff007988 */ /* 0x0003e40008000808 */
.L_x_41:
[----:B------:R-:W-:Y:S05]  /*0f40*/  @P2 BRA `(.L_x_43) ;  /* 0x00000000001c2947 */ /* 0x000fea0003800000 */
[----:B-1--45:R-:W1:Y:S02]  /*0f50*/  LDS R2, [UR8+0x8] ;  /* 0x00000808ff027984 */ /* 0x032e640008000800 */
[----:B-1----:R-:W-:-:S05]  /*0f60*/  LOP3.LUT R2, R2, 0x780, RZ, 0xb8, !PT ;  /* 0x0000078002027812 */ /* 0x002fca00078eb8ff */
[----:B------:R1:W-:Y:S02]  /*0f70*/  STS [UR8+0x8], R2 ;  /* 0x00000802ff007988 */ /* 0x0003e40008000808 */
.L_x_42:
[----:B------:R-:W-:Y:S05]  /*0f80*/  @P2 BRA `(.L_x_44) ;  /* 0x0000000000282947 */ /* 0x000fea0003800000 */
[----:B-1--45:R-:W1:Y:S02]  /*0f90*/  LDS R2, [UR8+0x8] ;  /* 0x00000808ff027984 */ /* 0x032e640008000800 */
[----:B-1----:R-:W-:-:S05]  /*0fa0*/  LOP3.LUT R2, R2, 0x1800, RZ, 0xb8, !PT ;  /* 0x0000180002027812 */ /* 0x002fca00078eb8ff */
[----:B------:R1:W-:Y:S02]  /*0fb0*/  STS [UR8+0x8], R2 ;  /* 0x00000802ff007988 */ /* 0x0003e40008000808 */
.L_x_43:
[----:B------:R-:W-:Y:S05]  /*0fc0*/  @P2 BREAK B4 ;  /* 0x0000000000042942 */ /* 0x000fea0003800000 */
[----:B------:R-:W-:Y:S05]  /*0fd0*/  @P2 BRA `(.L_x_45) ;  /* 0x0000000000242947 */ /* 0x000fea0003800000 */
[----:B-1--45:R-:W1:Y:S01]  /*0fe0*/  LDS R2, [UR8+0x8] ;  /* 0x00000808ff027984 */ /* 0x032e620008000800 */
[----:B------:R-:W-:-:S05]  /*0ff0*/  IMAD.MOV.U32 R3, RZ, RZ, 0x6000 ;  /* 0x00006000ff037424 */ /* 0x000fca00078e00ff */
[----:B-1----:R-:W-:-:S04]  /*1000*/  LOP3.LUT R2, R2, 0x6000, R3, 0xd8, !PT ;  /* 0x0000600002027812 */ /* 0x002fc800078ed803 */
[----:B------:R-:W-:-:S05]  /*1010*/  LOP3.LUT R2, R2, 0x400000, RZ, 0xb8, !PT ;  /* 0x0040000002027812 */ /* 0x000fca00078eb8ff */
[----:B------:R1:W-:Y:S02]  /*1020*/  STS [UR8+0x8], R2 ;  /* 0x00000802ff007988 */ /* 0x0003e40008000808 */
.L_x_44:
[----:B------:R-:W-:Y:S05]  /*1030*/  BSYNC B4 ;  /* 0x0000000000047941 */ /* 0x000fea0003800000 */
.L_x_35:
[----:B-1--45:R-:W1:Y:S02]  /*1040*/  @!P2 LDS R2, [UR8+0x8] ;  /* 0x00000808ff02a984 */ /* 0x032e640008000800 */
[----:B-1----:R-:W-:-:S05]  /*1050*/  @!P2 LOP3.LUT R2, R2, 0x8000, RZ, 0xb8, !PT ;  /* 0x000080000202a812 */ /* 0x002fca00078eb8ff */
[----:B------:R1:W-:Y:S02]  /*1060*/  @!P2 STS [UR8+0x8], R2 ;  /* 0x00000802ff00a988 */ /* 0x0003e40008000808 */
.L_x_45:
[----:B------:R-:W-:Y:S05]  /*1070*/  BSYNC B3 ;  /* 0x0000000000037941 */ /* 0x000fea0003800000 */
.L_x_34:
[----:B------:R-:W-:Y:S05]  /*1080*/  WARPSYNC.ALL ;  /* 0x0000000000007948 */ /* 0x000fea0003800000 */
[----:B------:R-:W-:Y:S01]  /*1090*/  UIADD3 UR4, UR4, 0x100, URZ ;  /* 0x0000010004047890 */ /* 0x000fe2000fffe03f */
[----:B------:R-:W-:Y:S02]  /*10a0*/  ISETP.GE.AND P1, PT, R12, 0x1, PT ;  /* 0x000000010c00780c */ /* 0x000fe40003f26270 */
[----:B------:R-:W-:Y:S02]  /*10b0*/  CS2R R24, SRZ ;  /* 0x0000000000187805 */ /* 0x000fe4000001ff00 */
[----:B------:R-:W-:Y:S01]  /*10c0*/  CS2R R26, SRZ ;  /* 0x00000000001a7805 */ /* 0x000fe2000001ff00 */
[----:B------:R-:W-:Y:S01]  /*10d0*/  UIADD3 UR20, UP0, UR4, UR20, URZ ;  /* 0x0000001404147290 */ /* 0x000fe2000ff1e03f */
[----:B------:R-:W-:-:S02]  /*10e0*/  CS2R R28, SRZ ;  /* 0x00000000001c7805 */ /* 0x000fc4000001ff00 */
[----:B------:R-:W-:Y:S02]  /*10f0*/  CS2R R30, SRZ ;  /* 0x00000000001e7805 */ /* 0x000fe4000001ff00 */
[----:B------:R-:W-:Y:S01]  /*1100*/  CS2R R32, SRZ ;  /* 0x0000000000207805 */ /* 0x000fe2000001ff00 */
[----:B------:R-:W-:Y:S01]  /*1110*/  ULEA.HI.X.SX32 UR37, UR4, UR21, 0x1, UP0 ;  /* 0x0000001504257291 */ /* 0x000fe200080f0e3f */
[----:B------:R-:W-:Y:S02]  /*1120*/  CS2R R34, SRZ ;  /* 0x0000000000227805 */ /* 0x000fe4000001ff00 */
[----:B------:R-:W-:Y:S02]  /*1130*/  CS2R R36, SRZ ;  /* 0x0000000000247805 */ /* 0x000fe4000001ff00 */
[----:B------:R-:W-:Y:S02]  /*1140*/  CS2R R38, SRZ ;  /* 0x0000000000267805 */ /* 0x000fe4000001ff00 */
[----:B------:R-:W-:-:S02]  /*1150*/  CS2R R40, SRZ ;  /* 0x0000000000287805 */ /* 0x000fc4000001ff00 */
[----:B------:R-:W-:Y:S02]  /*1160*/  CS2R R42, SRZ ;  /* 0x00000000002a7805 */ /* 0x000fe4000001ff00 */
[----:B------:R-:W-:Y:S02]  /*1170*/  CS2R R44, SRZ ;  /* 0x00000000002c7805 */ /* 0x000fe4000001ff00 */
[----:B------:R-:W-:Y:S02]  /*1180*/  CS2R R46, SRZ ;  /* 0x00000000002e7805 */ /* 0x000fe4000001ff00 */
[----:B------:R-:W-:Y:S02]  /*1190*/  CS2R R48, SRZ ;  /* 0x0000000000307805 */ /* 0x000fe4000001ff00 */
[----:B------:R-:W-:Y:S02]  /*11a0*/  CS2R R50, SRZ ;  /* 0x0000000000327805 */ /* 0x000fe4000001ff00 */
[----:B------:R-:W-:-:S02]  /*11b0*/  CS2R R52, SRZ ;  /* 0x0000000000347805 */ /* 0x000fc4000001ff00 */
[----:B------:R-:W-:Y:S02]  /*11c0*/  CS2R R54, SRZ ;  /* 0x0000000000367805 */ /* 0x000fe4000001ff00 */
[----:B------:R-:W-:Y:S02]  /*11d0*/  CS2R R56, SRZ ;  /* 0x0000000000387805 */ /* 0x000fe4000001ff00 */
[----:B------:R-:W-:Y:S01]  /*11e0*/  CS2R R58, SRZ ;  /* 0x00000000003a7805 */ /* 0x000fe2000001ff00 */
[----:B------:R-:W-:Y:S01]  /*11f0*/  IMAD.MOV.U32 R60, RZ, RZ, RZ ;  /* 0x000000ffff3c7224 */ /* 0x000fe200078e00ff */
[----:B------:R-:W-:Y:S06]  /*1200*/  @P0 BRA `(.L_x_46) ;  /* 0x00000000002c0947 */ /* 0x000fec0003800000 */
[----:B-1--45:R-:W2:Y:S01]  /*1210*/  S2R R2, SR_LANEID ;  /* 0x0000000000027919 */ /* 0x032ea20000000000 */
[----:B------:R-:W-:Y:S05]  /*1220*/  WARPSYNC.ALL ;  /* 0x0000000000007948 */ /* 0x000fea0003800000 */
[----:B--23--:R-:W-:-:S05]  /*1230*/  IMAD.SHL.U32 R4, R2, 0x4, RZ ;  /* 0x0000000402047824 */ /* 0x00cfca00078e00ff */
[----:B------:R-:W1:Y:S01]  /*1240*/  LDS R5, [R4+UR8] ;  /* 0x0000000804057984 */ /* 0x000e620008000800 */
[----:B------:R-:W-:Y:S01]  /*1250*/  IADD3 R2, P3, R4, UR20, RZ ;  /* 0x0000001404027c10 */ /* 0x000fe2000ff7e0ff */
[----:B------:R-:W-:-:S04]  /*1260*/  UMOV UR21, UR37 ;  /* 0x0000002500157c82 */ /* 0x000fc80008000000 */
[----:B------:R-:W-:-:S05]  /*1270*/  IMAD.X R3, RZ, RZ, UR37, P3 ;  /* 0x00000025ff037e24 */ /* 0x000fca00098e06ff */
[----:B-1----:R1:W2:Y:S01]  /*1280*/  ATOMG.E.EXCH.STRONG.GPU PT, RZ, [R2], R5 ;  /* 0x0000000502ff73a8 */ /* 0x0022a200041ee100 */
[----:B------:R-:W-:-:S04]  /*1290*/  DEPBAR {5,4,3,2,1,0} ;  /* 0x0000003f0000791a */ /* 0x000fc80000000000 */
[----:B------:R1:W-:Y:S01]  /*12a0*/  UTMACCTL.IV [UR20] ;  /* 0x00000000140079b9 */ /* 0x0003e20008000000 */
[----:B------:R-:W-:Y:S01]  /*12b0*/  NOP ;  /* 0x0000000000007918 */ /* 0x000fe20000000000 */
.L_x_46:
[----:B------:R-:W-:Y:S05]  /*12c0*/  @P0 BRA `(.L_x_47) ;  /* 0x00000000000c0947 */ /* 0x000fea0003800000 */
[----:B------:R0:W-:Y:S01]  /*12d0*/  UTMACMDFLUSH ;  /* 0x00000000000079b7 */ /* 0x0001e20000000000 */
[----:B------:R-:W-:Y:S05]  /*12e0*/  @P0 BRA `(.L_x_47) ;  /* 0x0000000000040947 */ /* 0x000fea0003800000 */
[----:B------:R-:W-:-:S04]  /*12f0*/  DEPBAR.LE SB0, 0x0 ;  /* 0x000080000000791a */ /* 0x000fc80000000000 */
.L_x_47:
[----:B------:R-:W-:Y:S05]  /*1300*/  WARPSYNC.ALL ;  /* 0x0000000000007948 */ /* 0x000fea0003800000 */
[----:B--2---:R-:W-:Y:S01]  /*1310*/  BAR.SYNC.DEFER_BLOCKING 0x0 ;  /* 0x0000000000007b1d */ /* 0x004fe20000010000 */
[----:B------:R-:W-:Y:S01]  /*1320*/  USHF.L.U32 UR27, UR36, 0x6, URZ ;  /* 0x00000006241b7899 */ /* 0x000fe2000800063f */
[----:B------:R-:W-:Y:S01]  /*1330*/  IMAD.MOV.U32 R61, RZ, RZ, RZ ;  /* 0x000000ffff3d7224 */ /* 0x000fe200078e00ff */
[----:B------:R-:W-:Y:S01]  /*1340*/  USHF.L.U32 UR11, UR23, 0x7, URZ ;  /* 0x00000007170b7899 */ /* 0x000fe2000800063f */
[----:B------:R-:W-:Y:S02]  /*1350*/  CS2R R62, SRZ ;  /* 0x00000000003e7805 */ /* 0x000fe4000001ff00 */
[----:B------:R-:W-:Y:S01]  /*1360*/  CS2R R64, SRZ ;  /* 0x0000000000407805 */ /* 0x000fe2000001ff00 */
[----:B------:R-:W-:Y:S01]  /*1370*/  VOTEU.ALL UP0, P2 ;  /* 0x00000000003f7886 */ /* 0x000fe20001000000 */
[----:B------:R-:W-:Y:S01]  /*1380*/  UMOV UR4, 0x1 ;  /* 0x0000000100047882 */ /* 0x000fe20000000000 */
[----:B------:R-:W-:-:S02]  /*1390*/  CS2R R66, SRZ ;  /* 0x0000000000427805 */ /* 0x000fc4000001ff00 */
[----:B------:R-:W-:Y:S02]  /*13a0*/  CS2R R68, SRZ ;  /* 0x0000000000447805 */ /* 0x000fe4000001ff00 */
[----:B------:R-:W-:Y:S01]  /*13b0*/  CS2R R70, SRZ ;  /* 0x0000000000467805 */ /* 0x000fe2000001ff00 */
[----:B------:R-:W-:-:S04]  /*13c0*/  @!UP0 UIADD3 UR4, -UR4, 0x100000, URZ ;  /* 0x0010000004048890 */ /* 0x000fc8000fffe13f */
[----:B------:R-:W-:Y:S02]  /*13d0*/  @!UP0 USHF.L.U32 UR5, UR4, 0xb, URZ ;  /* 0x0000000b04058899 */ /* 0x000fe4000800063f */
[----:B------:R-:W-:Y:S01]  /*13e0*/  @!UP0 USHF.L.U32 UR4, UR4, 0x1, URZ ;  /* 0x0000000104048899 */ /* 0x000fe2000800063f */
[----:B------:R-:W-:Y:S01]  /*13f0*/  CS2R R72, SRZ ;  /* 0x0000000000487805 */ /* 0x000fe2000001ff00 */
[----:B------:R-:W-:Y:S01]  /*1400*/  VOTEU.ALL UP0, P2 ;  /* 0x00000000003f7886 */ /* 0x000fe20001000000 */
[----:B------:R-:W-:Y:S02]  /*1410*/  CS2R R74, SRZ ;  /* 0x00000000004a7805 */ /* 0x000fe4000001ff00 */
[----:B------:R-:W-:Y:S02]  /*1420*/  CS2R R76, SRZ ;  /* 0x00000000004c7805 */ /* 0x000fe4000001ff00 */
[----:B------:R-:W-:Y:S02]  /*1430*/  CS2R R78, SRZ ;  /* 0x00000000004e7805 */ /* 0x000fe4000001ff00 */
[----:B------:R-:W-:-:S02]  /*1440*/  CS2R R80, SRZ ;  /* 0x0000000000507805 */ /* 0x000fc4000001ff00 */
[----:B------:R-:W-:Y:S02]  /*1450*/  CS2R R82, SRZ ;  /* 0x0000000000527805 */ /* 0x000fe4000001ff00 */
[----:B------:R-:W-:Y:S02]  /*1460*/  CS2R R84, SRZ ;  /* 0x0000000000547805 */ /* 0x000fe4000001ff00 */
[----:B------:R-:W-:Y:S01]  /*1470*/  CS2R R86, SRZ ;  /* 0x0000000000567805 */ /* 0x000fe2000001ff00 */
[----:B------:R-:W2:Y:S02]  /*1480*/  FENCE.VIEW.ASYNC.S ;  /* 0x00000000000073c6 */ /* 0x000ea40000000000 */
[----:B--2---:R2:W1:Y:S01]  /*1490*/  @!UP0 SYNCS.EXCH.64 URZ, [UR8+0x6000], UR4 ;  /* 0x00600004083f85b2 */ /* 0x0044620008000100 */
[----:B------:R-:W-:Y:S05]  /*14a0*/  @!P1 BRA `(.L_x_48) ;  /* 0x0000000400749947 */ /* 0x000fea0003800000 */
[----:B------:R-:W-:Y:S01]  /*14b0*/  UIADD3 UR6, UR8, 0x4000, URZ ;  /* 0x0000400008067890 */ /* 0x000fe2000fffe03f */
[----:B------:R-:W-:Y:S01]  /*14c0*/  CS2R R24, SRZ ;  /* 0x0000000000187805 */ /* 0x000fe2000001ff00 */
[----:B------:R-:W-:Y:S01]  /*14d0*/  USHF.R.U32.HI UR22, URZ, 0x4, UR8 ;  /* 0x000000043f167899 */ /* 0x000fe20008011608 */
[----:B------:R-:W-:Y:S01]  /*14e0*/  CS2R R26, SRZ ;  /* 0x00000000001a7805 */ /* 0x000fe2000001ff00 */
[----:B------:R-:W-:Y:S01]  /*14f0*/  USHF.R.U32.HI UR6, URZ, 0x4, UR6 ;  /* 0x000000043f067899 */ /* 0x000fe20008011606 */
[----:B------:R-:W-:Y:S01]  /*1500*/  CS2R R28, SRZ ;  /* 0x00000000001c7805 */ /* 0x000fe2000001ff00 */
[----:B------:R-:W-:Y:S01]  /*1510*/  USGXT.U32 UR22, UR22, 0xe ;  /* 0x0000000e1616789a */ /* 0x000fe20008000000 */
[----:B------:R-:W-:Y:S01]  /*1520*/  CS2R R30, SRZ ;  /* 0x00000000001e7805 */ /* 0x000fe2000001ff00 */
[----:B-1----:R-:W-:Y:S01]  /*1530*/  USGXT.U32 UR21, UR6, 0xe ;  /* 0x0000000e0615789a */ /* 0x002fe20008000000 */
[----:B------:R-:W-:Y:S01]  /*1540*/  CS2R R32, SRZ ;  /* 0x0000000000207805 */ /* 0x000fe2000001ff00 */
[----:B------:R-:W-:Y:S01]  /*1550*/  UIADD3 UR6, UP1, UR22, 0x2, URZ ;  /* 0x0000000216067890 */ /* 0x000fe2000ff3e03f */
[----:B------:R-:W-:Y:S01]  /*1560*/  CS2R R34, SRZ ;  /* 0x0000000000227805 */ /* 0x000fe2000001ff00 */
[----:B------:R-:W-:Y:S01]  /*1570*/  UIADD3 UR9, UP0, UR21, 0x2, URZ ;  /* 0x0000000215097890 */ /* 0x000fe2000ff1e03f */
[----:B------:R-:W-:Y:S01]  /*1580*/  CS2R R36, SRZ ;  /* 0x0000000000247805 */ /* 0x000fe2000001ff00 */
[----:B--2---:R-:W-:Y:S01]  /*1590*/  UMOV UR5, URZ ;  /* 0x0000003f00057c82 */ /* 0x004fe20008000000 */
[----:B------:R-:W-:Y:S01]  /*15a0*/  UMOV UR4, URZ ;  /* 0x0000003f00047c82 */ /* 0x000fe20008000000 */
[----:B------:R-:W-:Y:S01]  /*15b0*/  UIADD3.X UR7, UR5, 0x40000040, URZ, UP1, !UPT ;  /* 0x4000004005077890 */ /* 0x000fe20008ffe43f */
[----:B------:R-:W-:Y:S01]  /*15c0*/  CS2R R38, SRZ ;  /* 0x0000000000267805 */ /* 0x000fe2000001ff00 */
[----:B------:R-:W-:Y:S01]  /*15d0*/  UIADD3.X UR5, UR4, 0x40000040, URZ, UP0, !UPT ;  /* 0x4000004004057890 */ /* 0x000fe200087fe43f */
        /* <DEDUP_REMOVED lines=23> */
[----:B------:R-:W-:Y:S01]  /*1750*/  CS2R R86, SRZ ;  /* 0x0000000000567805 */ /* 0x000fe2000001ff00 */
[----:B------:R-:W-:Y:S01]  /*1760*/  UMOV UR4, UR9 ;  /* 0x0000000900047c82 */ /* 0x000fe20008000000 */
[----:B------:R-:W-:-:S02]  /*1770*/  UIADD3.64 UR30, UR6, 0x2, URZ ;  /* 0x00000002061e7897 */ /* 0x000fc4000fffe03f */
[----:B------:R-:W-:Y:S02]  /*1780*/  UIADD3.64 UR34, UR6, 0x4, URZ ;  /* 0x0000000406227897 */ /* 0x000fe4000fffe03f */
[----:B------:R-:W-:Y:S02]  /*1790*/  UIADD3.64 UR28, UR4, 0x2, URZ ;  /* 0x00000002041c7897 */ /* 0x000fe4000fffe03f */
[----:B------:R-:W-:Y:S01]  /*17a0*/  UIADD3.64 UR32, UR4, 0x4, URZ ;  /* 0x0000000404207897 */ /* 0x000fe2000fffe03f */
[----:B------:R-:W-:-:S11]  /*17b0*/  UMOV UR26, URZ ;  /* 0x0000003f001a7c82 */ /* 0x000fd60008000000 */
.L_x_50:
[----:B------:R-:W-:Y:S01]  /*17c0*/  BAR.SYNC.DEFER_BLOCKING 0x0 ;  /* 0x0000000000007b1d */ /* 0x000fe20000010000 */
[----:B------:R-:W-:Y:S01]  /*17d0*/  ELECT P0, URZ, PT ;  /* 0x00000000003f782f */ /* 0x000fe20003800000 */
[----:B----45:R-:W-:Y:S01]  /*17e0*/  @!P2 IMAD.MOV.U32 R2, RZ, RZ, 0x6000 ;  /* 0x00006000ff02a424 */ /* 0x030fe200078e00ff */
[----:B------:R-:W-:Y:S02]  /*17f0*/  ELECT P1, URZ, PT ;  /* 0x00000000003f782f */ /* 0x000fe40003820000 */
[C---:B------:R-:W-:Y:S01]  /*1800*/  ISETP.LT.U32.AND P0, PT, R7.reuse, 0x20, P0 ;  /* 0x000000200700780c */ /* 0x040fe20000701070 */
[----:B------:R-:W-:Y:S01]  /*1810*/  UMOV UR10, UR26 ;  /* 0x0000001a000a7c82 */ /* 0x000fe20008000000 */
[----:B------:R-:W-:-:S11]  /*1820*/  ISETP.LT.U32.AND P1, PT, R7, 0x20, P1 ;  /* 0x000000200700780c */ /* 0x000fd60000f21070 */
[----:B------:R-:W-:Y:S01]  /*1830*/  VOTEU.ANY UP0, P0 ;  /* 0x00000000003f7886 */ /* 0x000fe20000000100 */
[----:B------:R-:W-:Y:S01]  /*1840*/  VOTEU.ANY UP2, P0 ;  /* 0x00000000003f7886 */ /* 0x000fe20000040100 */
[----:B------:R-:W-:Y:S01]  /*1850*/  VOTEU.ANY UP1, P1 ;  /* 0x00000000003f7886 */ /* 0x000fe20000820100 */
[----:B------:R-:W-:Y:S02]  /*1860*/  VOTEU.ANY UP3, P1 ;  /* 0x00000000003f7886 */ /* 0x000fe40000860100 */
[----:B------:R-:W-:Y:S02]  /*1870*/  @UP0 UIADD3 UR24, UR8, 0x4000, URZ ;  /* 0x0000400008180890 */ /* 0x000fe4000fffe03f */
[----:B------:R1:W-:Y:S01]  /*1880*/  @!P2 SYNCS.ARRIVE.TRANS64 RZ, [UR8+0x6000], R2 ;  /* 0x00600002ffffa9a7 */ /* 0x0003e20008000008 */
[----:B------:R-:W-:Y:S01]  /*1890*/  @UP0 UIADD3 UR25, UR8, 0x6000, URZ ;  /* 0x0000600008190890 */ /* 0x000fe2000fffe03f */
[----:B------:R-:W-:Y:S01]  /*18a0*/  @UP0 UMOV UR12, UR16 ;  /* 0x00000010000c0c82 */ /* 0x000fe20008000000 */
[----:B------:R-:W-:Y:S01]  /*18b0*/  @UP0 UMOV UR13, UR17 ;  /* 0x00000011000d0c82 */ /* 0x000fe20008000000 */
[----:B------:R-:W-:Y:S01]  /*18c0*/  BAR.SYNC.DEFER_BLOCKING 0x0 ;  /* 0x0000000000007b1d */ /* 0x000fe20000010000 */
[----:B------:R-:W-:Y:S01]  /*18d0*/  @UP1 UIADD3 UR9, UR8, 0x6000, URZ ;  /* 0x0000600008091890 */ /* 0x000fe2000fffe03f */
[----:B-1----:R-:W-:-:S04]  /*18e0*/  SHF.L.U32 R2, R8, 0x1f, RZ ;  /* 0x0000001f08027819 */ /* 0x002fc800000006ff */
[----:B------:R-:W-:Y:S01]  /*18f0*/  @UP1 UMOV UR14, UR18 ;  /* 0x00000012000e1c82 */ /* 0x000fe20008000000 */
[----:B------:R-:W-:Y:S01]  /*1900*/  @UP1 UMOV UR15, UR19 ;  /* 0x00000013000f1c82 */ /* 0x000fe20008000000 */
[----:B------:R1:W-:Y:S01]  /*1910*/  @UP2 UTMALDG.2D [UR24], [UR12] ;  /* 0x000000180c0025b4 */ /* 0x0003e20008008000 */
[----:B------:R2:W-:Y:S06]  /*1920*/  MEMBAR.ALL.CTA ;  /* 0x0000000000007992 */ /* 0x0005ec0000008000 */
[----:B--2---:R-:W2:Y:S02]  /*1930*/  FENCE.VIEW.ASYNC.S ;  /* 0x00000000000073c6 */ /* 0x004ea40000000000 */
[----:B--2---:R-:W-:Y:S06]  /*1940*/  BAR.SYNC.DEFER_BLOCKING 0x0 ;  /* 0x0000000000007b1d */ /* 0x004fec0000010000 */
[----:B------:R1:W-:Y:S02]  /*1950*/  @UP3 UTMALDG.2D [UR8], [UR14] ;  /* 0x000000080e0035b4 */ /* 0x0003e40008008000 */
[----:B------:R-:W-:Y:S06]  /*1960*/  BAR.SYNC.DEFER_BLOCKING 0x0 ;  /* 0x0000000000007b1d */ /* 0x000fec0000010000 */
[----:B------:R-:W2:Y:S02]  /*1970*/  SYNCS.PHASECHK.TRANS64.TRYWAIT P0, [UR8+0x6000], R2 ;  /* 0x00600002ff0075a7 */ /* 0x000ea40008000148 */
[----:B-12---:R-:W-:Y:S05]  /*1980*/  @!P0 BRA `(.L_x_49) ;  /* 0x0000000400c48947 */ /* 0x006fea0003800000 */
.L_x_51:
[----:B------:R-:W-:Y:S02]  /*1990*/  WARPGROUP.DEPBAR.LE gsb0, 0x0 ;  /* 0x00008000000079c5 */ /* 0x000fe40000010000 */
[----:B------:R-:W-:Y:S01]  /*19a0*/  WARPGROUP.ARRIVE ;  /* 0x00000000000079c5 */ /* 0x000fe20000000000 */
[----:B------:R-:W-:Y:S01]  /*19b0*/  UMOV UR12, UR21 ;  /* 0x00000015000c7c82 */ /* 0x000fe20008000000 */
[----:B------:R-:W-:Y:S01]  /*19c0*/  UMOV UR13, 0x40000040 ;  /* 0x40000040000d7882 */ /* 0x000fe20000000000 */
[----:B------:R-:W-:Y:S01]  /*19d0*/  UMOV UR14, UR22 ;  /* 0x00000016000e7c82 */ /* 0x000fe20008000000 */
[----:B------:R-:W-:Y:S01]  /*19e0*/  UMOV UR15, 0x40000040 ;  /* 0x40000040000f7882 */ /* 0x000fe20000000000 */
[----:B------:R-:W1:Y:S01]  /*19f0*/  LDC R2, c[0x0][0x230] ;  /* 0x00008c00ff027b82 */ /* 0x000e620000000800 */
[----:B------:R-:W-:Y:S01]  /*1a00*/  QGMMA.64x128x32.F32.E4M3.E4M3 R24, gdesc[UR12], R24 ;  /* 0x01e000000c1879f3 */ /* 0x000fe20008700818 */
[----:B------:R-:W-:Y:S01]  /*1a10*/  UIADD3 UR26, UR26, 0x80, URZ ;  /* 0x000000801a1a7890 */ /* 0x000fe2000fffe03f */
[----:B------:R-:W-:-:S05]  /*1a20*/  LOP3.LUT R8, R8, 0x1, RZ, 0x3c, !PT ;  /* 0x0000000108087812 */ /* 0x000fca00078e3cff */
[----:B-1----:R-:W-:-:S05]  /*1a30*/  ISETP.LE.AND P0, PT, R2, UR26, PT ;  /* 0x0000001a02007c0c */ /* 0x002fca000bf03270 */
[----:B------:R-:W-:-:S12]  /*1a40*/  QGMMA.64x128x32.F32.E4M3.E4M3 R24, gdesc[UR4], R24 ;  /* 0x01e00000041879f3 */ /* 0x000fd80008700818 */
[----:B------:R-:W-:-:S12]  /*1a50*/  QGMMA.64x128x32.F32.E4M3.E4M3 R24, gdesc[UR28], R24 ;  /* 0x01e000001c1879f3 */ /* 0x000fd80008700818 */
[----:B------:R-:W-:Y:S01]  /*1a60*/  QGMMA.64x128x32.F32.E4M3.E4M3 R24, gdesc[UR32], R24, gsb0 ;  /* 0x01e00000201879f3 */ /* 0x000fe20008000818 */
[----:B------:R-:W-:Y:S05]  /*1a70*/  @!P0 BRA `(.L_x_50) ;  /* 0xfffffffc00508947 */ /* 0x000fea000383ffff */
.L_x_48:
[----:B------:R-:W-:Y:S02]  /*1a80*/  WARPGROUP.DEPBAR.LE gsb0, 0x0 ;  /* 0x00008000000079c5 */ /* 0x000fe40000010000 */
[----:B-1----:R-:W-:Y:S01]  /*1a90*/  BAR.SYNC.DEFER_BLOCKING 0x0 ;  /* 0x0000000000007b1d */ /* 0x002fe20000010000 */
[C---:B----45:R-:W-:Y:S01]  /*1aa0*/  IMAD.SHL.U32 R2, R0.reuse, 0x40, RZ ;  /* 0x0000004000027824 */ /* 0x070fe200078e00ff */
[C---:B------:R-:W-:Y:S01]  /*1ab0*/  LOP3.LUT R3, R0.reuse, 0x1c, RZ, 0xc0, !PT ;  /* 0x0000001c00037812 */ /* 0x040fe200078ec0ff */
[----:B---3--:R-:W-:Y:S01]  /*1ac0*/  IMAD.SHL.U32 R4, R0, 0x2, RZ ;  /* 0x0000000200047824 */ /* 0x008fe200078e00ff */
[----:B------:R-:W-:Y:S02]  /*1ad0*/  ELECT P0, URZ, PT ;  /* 0x00000000003f782f */ /* 0x000fe40003800000 */
[----:B------:R-:W-:Y:S01]  /*1ae0*/  F2FP.SATFINITE.E4M3.F32.PACK_AB_MERGE_C R24, R25, R24, RZ ;  /* 0x000000181918723e */ /* 0x000fe200048070ff */
[----:B------:R-:W-:Y:S01]  /*1af0*/  UMOV UR9, UR11 ;  /* 0x0000000b00097c82 */ /* 0x000fe20008000000 */
[----:B------:R-:W-:Y:S01]  /*1b00*/  LOP3.LUT R2, R2, 0x1800, RZ, 0xc0, !PT ;  /* 0x0000180002027812 */ /* 0x000fe200078ec0ff */
[----:B------:R-:W-:Y:S01]  /*1b10*/  UMOV UR10, UR27 ;  /* 0x0000001b000a7c82 */ /* 0x000fe20008000000 */
[----:B------:R-:W-:-:S02]  /*1b20*/  LOP3.LUT R4, R4, 0x6, RZ, 0xc0, !PT ;  /* 0x0000000604047812 */ /* 0x000fc400078ec0ff */
[----:B------:R-:W-:Y:S01]  /*1b30*/  F2FP.SATFINITE.E4M3.F32.PACK_AB_MERGE_C R26, R27, R26, RZ ;  /* 0x0000001a1b1a723e */ /* 0x000fe200048070ff */
[----:B------:R-:W-:Y:S01]  /*1b40*/  IMAD R2, R3, 0x20, R2 ;  /* 0x0000002003027824 */ /* 0x000fe200078e0202 */
[----:B------:R-:W-:Y:S01]  /*1b50*/  F2FP.SATFINITE.E4M3.F32.PACK_AB_MERGE_C R28, R29, R28, RZ ;  /* 0x0000001c1d1c723e */ /* 0x000fe200048070ff */
[----:B------:R-:W-:Y:S01]  /*1b60*/  IMAD R3, R3, 0x4, R4 ;  /* 0x0000000403037824 */ /* 0x000fe200078e0204 */
[----:B------:R-:W-:Y:S02]  /*1b70*/  F2FP.SATFINITE.E4M3.F32.PACK_AB_MERGE_C R30, R31, R30, RZ ;  /* 0x0000001e1f1e723e */ /* 0x000fe400048070ff */
[----:B------:R-:W-:Y:S01]  /*1b80*/  F2FP.SATFINITE.E4M3.F32.PACK_AB_MERGE_C R32, R33, R32, RZ ;  /* 0x000000202120723e */ /* 0x000fe200048070ff */
[----:B------:R-:W-:Y:S01]  /*1b90*/  IMAD.IADD R3, R2, 0x1, R3 ;  /* 0x0000000102037824 */ /* 0x000fe200078e0203 */
[----:B------:R-:W-:Y:S02]  /*1ba0*/  F2FP.SATFINITE.E4M3.F32.PACK_AB_MERGE_C R34, R35, R34, RZ ;  /* 0x000000222322723e */ /* 0x000fe400048070ff */
[----:B------:R-:W-:-:S02]  /*1bb0*/  F2FP.SATFINITE.E4M3.F32.PACK_AB_MERGE_C R36, R37, R36, RZ ;  /* 0x000000242524723e */ /* 0x000fc400048070ff */
[----:B------:R-:W-:Y:S01]  /*1bc0*/  F2FP.SATFINITE.E4M3.F32.PACK_AB_MERGE_C R38, R39, R38, RZ ;  /* 0x000000262726723e */ /* 0x000fe200048070ff */
[----:B------:R-:W1:Y:S01]  /*1bd0*/  @!P2 SYNCS.CCTL.IV [UR8+0x6000] ;  /* 0x00600000ff00a9b1 */ /* 0x000e620008000008 */
[----:B------:R-:W-:Y:S01]  /*1be0*/  ISETP.LT.U32.AND P0, PT, R7, 0x20, P0 ;  /* 0x000000200700780c */ /* 0x000fe20000701070 */
[----:B-1----:R-:W-:Y:S01]  /*1bf0*/  STS.U16 [R3+UR8], R24 ;  /* 0x0000001803007988 */ /* 0x002fe20008000408 */
[----:B------:R-:W-:Y:S02]  /*1c00*/  LOP3.LUT R5, R3, 0x10, RZ, 0x3c, !PT ;  /* 0x0000001003057812 */ /* 0x000fe400078e3cff */
[----:B------:R-:W-:Y:S01]  /*1c10*/  F2FP.SATFINITE.E4M3.F32.PACK_AB_MERGE_C R40, R41, R40, RZ ;  /* 0x000000282928723e */ /* 0x000fe200048070ff */
[----:B------:R-:W-:Y:S01]  /*1c20*/  STS.U16 [R3+UR8+0x400], R26 ;  /* 0x0004001a03007988 */ /* 0x000fe20008000408 */
[----:B------:R-:W-:Y:S02]  /*1c30*/  F2FP.SATFINITE.E4M3.F32.PACK_AB_MERGE_C R42, R43, R42, RZ ;  /* 0x0000002a2b2a723e */ /* 0x000fe400048070ff */
[----:B------:R-:W-:Y:S01]  /*1c40*/  F2FP.SATFINITE.E4M3.F32.PACK_AB_MERGE_C R44, R45, R44, RZ ;  /* 0x0000002c2d2c723e */ /* 0x000fe200048070ff */
[----:B------:R-:W-:Y:S01]  /*1c50*/  STS.U16 [R3+UR8+0x8], R28 ;  /* 0x0000081c03007988 */ /* 0x000fe20008000408 */
[----:B------:R-:W-:-:S02]  /*1c60*/  F2FP.SATFINITE.E4M3.F32.PACK_AB_MERGE_C R46, R47, R46, RZ ;  /* 0x0000002e2f2e723e */ /* 0x000fc400048070ff */
[----:B------:R-:W-:Y:S01]  /*1c70*/  LOP3.LUT R7, R3, 0x20, RZ, 0x3c, !PT ;  /* 0x0000002003077812 */ /* 0x000fe200078e3cff */
[----:B------:R-:W-:Y:S01]  /*1c80*/  STS.U16 [R3+UR8+0x408], R30 ;  /* 0x0004081e03007988 */ /* 0x000fe20008000408 */
[----:B------:R-:W-:Y:S01]  /*1c90*/  F2FP.SATFINITE.E4M3.F32.PACK_AB_MERGE_C R48, R49, R48, RZ ;  /* 0x000000303130723e */ /* 0x000fe200048070ff */
[----:B------:R-:W-:Y:S01]  /*1ca0*/  VOTEU.ANY UP0, P0 ;  /* 0x00000000003f7886 */ /* 0x000fe20000000100 */
[----:B------:R-:W-:Y:S01]  /*1cb0*/  F2FP.SATFINITE.E4M3.F32.PACK_AB_MERGE_C R50, R51, R50, RZ ;  /* 0x000000323332723e */ /* 0x000fe200048070ff */
[----:B------:R-:W-:Y:S01]  /*1cc0*/  STS.U16 [R5+UR8], R32 ;  /* 0x0000002005007988 */ /* 0x000fe20008000408 */
[----:B------:R-:W-:Y:S01]  /*1cd0*/  F2FP.SATFINITE.E4M3.F32.PACK_AB_MERGE_C R52, R53, R52, RZ ;  /* 0x000000343534723e */ /* 0x000fe200048070ff */
[----:B------:R-:W-:Y:S01]  /*1ce0*/  VOTEU.ANY UP1, P0 ;  /* 0x00000000003f7886 */ /* 0x000fe20000020100 */
[----:B------:R-:W-:Y:S01]  /*1cf0*/  F2FP.SATFINITE.E4M3.F32.PACK_AB_MERGE_C R54, R55, R54, RZ ;  /* 0x000000363736723e */ /* 0x000fe200048070ff */
[----:B------:R-:W-:Y:S01]  /*1d00*/  STS.U16 [R5+UR8+0x400], R34 ;  /* 0x0004002205007988 */ /* 0x000fe20008000408 */
[----:B------:R-:W-:Y:S01]  /*1d10*/  LOP3.LUT R9, R3, 0x30, RZ, 0x3c, !PT ;  /* 0x0000003003097812 */ /* 0x000fe200078e3cff */
[----:B--2---:R-:W-:Y:S01]  /*1d20*/  @UP0 UMOV UR4, UR20 ;  /* 0x0000001400040c82 */ /* 0x004fe20008000000 */
[----:B------:R-:W-:Y:S01]  /*1d30*/  F2FP.SATFINITE.E4M3.F32.PACK_AB_MERGE_C R56, R57, R56, RZ ;  /* 0x000000383938723e */ /* 0x000fe200048070ff */
[----:B------:R-:W-:Y:S01]  /*1d40*/  STS.U16 [R5+UR8+0x8], R36 ;  /* 0x0000082405007988 */ /* 0x000fe20008000408 */
[----:B------:R-:W-:Y:S01]  /*1d50*/  F2FP.SATFINITE.E4M3.F32.PACK_AB_MERGE_C R58, R59, R58, RZ ;  /* 0x0000003a3b3a723e */ /* 0x000fe200048070ff */
[----:B------:R-:W-:Y:S01]  /*1d60*/  @UP0 UMOV UR5, UR37 ;  /* 0x0000002500050c82 */ /* 0x000fe20008000000 */
[----:B------:R-:W-:Y:S01]  /*1d70*/  F2FP.SATFINITE.E4M3.F32.PACK_AB_MERGE_C R60, R61, R60, RZ ;  /* 0x0000003c3d3c723e */ /* 0x000fe200048070ff */
[----:B------:R1:W-:Y:S01]  /*1d80*/  STS.U16 [R5+UR8+0x408], R38 ;  /* 0x0004082605007988 */ /* 0x0003e20008000408 */
[----:B------:R-:W-:-:S02]  /*1d90*/  F2FP.SATFINITE.E4M3.F32.PACK_AB_MERGE_C R62, R63, R62, RZ ;  /* 0x0000003e3f3e723e */ /* 0x000fc400048070ff */
[----:B------:R-:W-:Y:S01]  /*1da0*/  LOP3.LUT R11, R3, 0x40, RZ, 0x3c, !PT ;  /* 0x00000040030b7812 */ /* 0x000fe200078e3cff */
[----:B------:R-:W-:Y:S01]  /*1db0*/  STS.U16 [R7+UR8], R40 ;  /* 0x0000002807007988 */ /* 0x000fe20008000408 */
[----:B------:R-:W-:Y:S02]  /*1dc0*/  F2FP.SATFINITE.E4M3.F32.PACK_AB_MERGE_C R64, R65, R64, RZ ;  /* 0x000000404140723e */ /* 0x000fe400048070ff */
[----:B------:R-:W-:Y:S01]  /*1dd0*/  F2FP.SATFINITE.E4M3.F32.PACK_AB_MERGE_C R66, R67, R66, RZ ;  /* 0x000000424342723e */ /* 0x000fe200048070ff */
[----:B------:R-:W-:Y:S01]  /*1de0*/  STS.U16 [R7+UR8+0x400], R42 ;  /* 0x0004002a07007988 */ /* 0x000fe20008000408 */
[----:B------:R-:W-:Y:S02]  /*1df0*/  F2FP.SATFINITE.E4M3.F32.PACK_AB_MERGE_C R68, R69, R68, RZ ;  /* 0x000000444544723e */ /* 0x000fe400048070ff */
[----:B------:R-:W-:Y:S01]  /*1e00*/  F2FP.SATFINITE.E4M3.F32.PACK_AB_MERGE_C R70, R71, R70, RZ ;  /* 0x000000464746723e */ /* 0x000fe200048070ff */
[----:B------:R-:W-:Y:S01]  /*1e10*/  STS.U16 [R7+UR8+0x8], R44 ;  /* 0x0000082c07007988 */ /* 0x000fe20008000408 */
[----:B-1----:R-:W-:-:S02]  /*1e20*/  LOP3.LUT R5, R3, 0x50, RZ, 0x3c, !PT ;  /* 0x0000005003057812 */ /* 0x002fc400078e3cff */
[----:B------:R-:W-:Y:S01]  /*1e30*/  F2FP.SATFINITE.E4M3.F32.PACK_AB_MERGE_C R72, R73, R72, RZ ;  /* 0x000000484948723e */ /* 0x000fe200048070ff */
[----:B------:R1:W-:Y:S01]  /*1e40*/  STS.U16 [R7+UR8+0x408], R46 ;  /* 0x0004082e07007988 */ /* 0x0003e20008000408 */
[----:B------:R-:W-:Y:S02]  /*1e50*/  F2FP.SATFINITE.E4M3.F32.PACK_AB_MERGE_C R74, R75, R74, RZ ;  /* 0x0000004a4b4a723e */ /* 0x000fe400048070ff */
[----:B------:R-:W-:Y:S01]  /*1e60*/  F2FP.SATFINITE.E4M3.F32.PACK_AB_MERGE_C R76, R77, R76, RZ ;  /* 0x0000004c4d4c723e */ /* 0x000fe200048070ff */
[----:B------:R-:W-:Y:S01]  /*1e70*/  STS.U16 [R9+UR8], R48 ;  /* 0x0000003009007988 */ /* 0x000fe20008000408 */
[----:B------:R-:W-:Y:S02]  /*1e80*/  F2FP.SATFINITE.E4M3.F32.PACK_AB_MERGE_C R78, R79, R78, RZ ;  /* 0x0000004e4f4e723e */ /* 0x000fe400048070ff */
[----:B------:R-:W-:Y:S01]  /*1e90*/  F2FP.SATFINITE.E4M3.F32.PACK_AB_MERGE_C R80, R81, R80, RZ ;  /* 0x000000505150723e */ /* 0x000fe200048070ff */
[----:B------:R-:W-:Y:S01]  /*1ea0*/  STS.U16 [R9+UR8+0x400], R50 ;  /* 0x0004003209007988 */ /* 0x000fe20008000408 */
[----:B------:R-:W-:-:S02]  /*1eb0*/  F2FP.SATFINITE.E4M3.F32.PACK_AB_MERGE_C R82, R83, R82, RZ ;  /* 0x000000525352723e */ /* 0x000fc400048070ff */
[----:B-1----:R-:W-:Y:S01]  /*1ec0*/  LOP3.LUT R7, R3, 0x60, RZ, 0x3c, !PT ;  /* 0x0000006003077812 */ /* 0x002fe200078e3cff */
[----:B------:R-:W-:Y:S01]  /*1ed0*/  STS.U16 [R9+UR8+0x8], R52 ;  /* 0x0000083409007988 */ /* 0x000fe20008000408 */
[----:B------:R-:W-:Y:S02]  /*1ee0*/  F2FP.SATFINITE.E4M3.F32.PACK_AB_MERGE_C R84, R85, R84, RZ ;  /* 0x000000545554723e */ /* 0x000fe400048070ff */
[----:B------:R-:W-:Y:S01]  /*1ef0*/  F2FP.SATFINITE.E4M3.F32.PACK_AB_MERGE_C R86, R87, R86, RZ ;  /* 0x000000565756723e */ /* 0x000fe200048070ff */
[----:B------:R-:W-:Y:S01]  /*1f00*/  STS.U16 [R9+UR8+0x408], R54 ;  /* 0x0004083609007988 */ /* 0x000fe20008000408 */
[----:B------:R-:W-:-:S03]  /*1f10*/  LOP3.LUT R3, R3, 0x70, RZ, 0x3c, !PT ;  /* 0x0000007003037812 */ /* 0x000fc600078e3cff */
[----:B------:R-:W-:Y:S04]  /*1f20*/  STS.U16 [R11+UR8], R56 ;  /* 0x000000380b007988 */ /* 0x000fe80008000408 */
[----:B------:R-:W-:Y:S04]  /*1f30*/  STS.U16 [R11+UR8+0x400], R58 ;  /* 0x0004003a0b007988 */ /* 0x000fe80008000408 */
[----:B------:R-:W-:Y:S04]  /*1f40*/  STS.U16 [R11+UR8+0x8], R60 ;  /* 0x0000083c0b007988 */ /* 0x000fe80008000408 */
[----:B------:R-:W-:Y:S04]  /*1f50*/  STS.U16 [R11+UR8+0x408], R62 ;  /* 0x0004083e0b007988 */ /* 0x000fe80008000408 */
        /* <DEDUP_REMOVED lines=11> */
[----:B------:R-:W-:Y:S01]  /*2010*/  STS.U16 [R3+UR8+0x408], R86 ;  /* 0x0004085603007988 */ /* 0x000fe20008000408 */
[----:B------:R1:W-:Y:S06]  /*2020*/  MEMBAR.ALL.CTA ;  /* 0x0000000000007992 */ /* 0x0003ec0000008000 */
[----:B-1----:R-:W1:Y:S02]  /*2030*/  FENCE.VIEW.ASYNC.S ;  /* 0x00000000000073c6 */ /* 0x002e640000000000 */
[----:B-1----:R-:W-:Y:S06]  /*2040*/  BAR.SYNC.DEFER_BLOCKING 0x0 ;  /* 0x0000000000007b1d */ /* 0x002fec0000010000 */
[----:B------:R1:W-:Y:S01]  /*2050*/  @UP1 UTMASTG.2D [UR8], [UR4] ;  /* 0x00000008040013b5 */ /* 0x0003e20008008000 */
[----:B------:R0:W-:Y:S01]  /*2060*/  UTMACMDFLUSH ;  /* 0x00000000000079b7 */ /* 0x0001e20000000000 */
[----:B------:R-:W-:-:S04]  /*2070*/  DEPBAR.LE SB0, 0x0 ;  /* 0x000080000000791a */ /* 0x000fc80000000000 */
[----:B------:R-:W-:Y:S06]  /*2080*/  BAR.SYNC.DEFER_BLOCKING 0x0 ;  /* 0x0000000000007b1d */ /* 0x000fec0000010000 */
[----:B-1----:R-:W-:Y:S05]  /*2090*/  EXIT ;  /* 0x000000000000794d */ /* 0x002fea0003800000 */
.L_x_49:
[----:B------:R-:W1:Y:S02]  /*20a0*/  SYNCS.PHASECHK.TRANS64.TRYWAIT P0, [UR8+0x6000], R2 ;  /* 0x00600002ff0075a7 */ /* 0x000e640008000148 */
[----:B-1----:R-:W-:Y:S05]  /*20b0*/  @!P0 BRA `(.L_x_49) ;  /* 0xfffffffc00f88947 */ /* 0x002fea000383ffff */
[----:B------:R-:W-:Y:S05]  /*20c0*/  BRA `(.L_x_51) ;  /* 0xfffffff800307947 */ /* 0x000fea000383ffff */
.L_x_52:
[----:B------:R-:W-:-:S00]  /*20d0*/  BRA `(.L_x_52) ;  /* 0xfffffffc00fc7947 */ /* 0x000fc0000383ffff */
[----:B------:R-:W-:-:S00]  /*20e0*/  NOP ;  /* 0x0000000000007918 */ /* 0x000fc00000000000 */
        /* <DEDUP_REMOVED lines=9> */
.L_x_53:


//--------------------- .nv.shared.gluon_wgmma    --------------------------
	.section	.nv.shared.gluon_wgmma,"aw",@nobits
	.sectionflags	@""
	.align	16
	.zero		1024


//--------------------- .nv.shared.reserved.0     --------------------------
	.section	.nv.shared.reserved.0,"aw",@nobits
	.weak		__nv_reservedSMEM_offset_0_alias
	.size		__nv_reservedSMEM_offset_0_alias, 0, 0
	.other		__nv_reservedSMEM_offset_0_alias,@"STO_CUDA_RESERVED_SHARED STV_DEFAULT"
__nv_reservedSMEM_offset_0_alias:
	.zero		0


//--------------------- .nv.constant0.gluon_wgmma --------------------------
	.section	.nv.constant0.gluon_wgmma,"a",@progbits
	.sectionflags	@""
	.align	4
.nv.constant0.gluon_wgmma:
	.zero		608


//--------------------- SYMBOLS --------------------------

	.type		.nv.reservedSmem.offset0,@object
	.size		.nv.reservedSmem.offset0,0x4
